//
// Generated by NVIDIA NVVM Compiler
//
// Compiler Build ID: CL-36424714
// Cuda compilation tools, release 13.0, V13.0.88
// Based on NVVM 20.0.0
//

.version 9.0
.target sm_100
.address_size 64

	// .globl	_Z7stretchPdS_i
// _ZZ9spmv_cuspjPKdPKiS2_S0_PdE5sdata has been demoted
// _ZZ9spmv_cuspjPKdPKiS2_S0_PdE4ptrs has been demoted
// _ZZ44kernel_spmv_CSR_vector_Mixed_Entrywise_SplitjPKfPfPKiS3_PKdS5_S3_S3_PdbE5sdata has been demoted
// _ZZ44kernel_spmv_CSR_vector_Mixed_Entrywise_SplitjPKfPfPKiS3_PKdS5_S3_S3_PdbE5ptrsS has been demoted
// _ZZ44kernel_spmv_CSR_vector_Mixed_Entrywise_SplitjPKfPfPKiS3_PKdS5_S3_S3_PdbE5ptrsD has been demoted

.visible .entry _Z7stretchPdS_i(
	.param .u64 .ptr .align 1 _Z7stretchPdS_i_param_0,
	.param .u64 .ptr .align 1 _Z7stretchPdS_i_param_1,
	.param .u32 _Z7stretchPdS_i_param_2
)
{
	.reg .pred 	%p<7>;
	.reg .b32 	%r<54>;
	.reg .b64 	%rd<28>;
	.reg .b64 	%fd<16>;

	ld.param.u64 	%rd3, [_Z7stretchPdS_i_param_0];
	ld.param.u64 	%rd4, [_Z7stretchPdS_i_param_1];
	ld.param.u32 	%r13, [_Z7stretchPdS_i_param_2];
	cvta.to.global.u64 	%rd1, %rd3;
	cvta.to.global.u64 	%rd2, %rd4;
	mov.u32 	%r14, %ctaid.x;
	mov.u32 	%r15, %ntid.x;
	mov.u32 	%r16, %tid.x;
	mad.lo.s32 	%r52, %r14, %r15, %r16;
	mov.u32 	%r17, %nctaid.x;
	mul.lo.s32 	%r2, %r15, %r17;
	mul.lo.s32 	%r3, %r13, %r13;
	setp.ge.s32 	%p1, %r52, %r3;
	@%p1 bra 	$L__BB0_7;
	add.s32 	%r18, %r52, %r2;
	max.s32 	%r19, %r3, %r18;
	setp.lt.s32 	%p2, %r18, %r3;
	selp.u32 	%r20, 1, 0, %p2;
	add.s32 	%r21, %r18, %r20;
	sub.s32 	%r22, %r19, %r21;
	div.u32 	%r23, %r22, %r2;
	add.s32 	%r4, %r23, %r20;
	and.b32  	%r24, %r4, 3;
	setp.eq.s32 	%p3, %r24, 3;
	@%p3 bra 	$L__BB0_4;
	add.s32 	%r25, %r4, 1;
	and.b32  	%r26, %r25, 3;
	neg.s32 	%r50, %r26;
$L__BB0_3:
	.pragma "nounroll";
	mul.wide.s32 	%rd5, %r52, 8;
	add.s64 	%rd6, %rd1, %rd5;
	add.s64 	%rd7, %rd2, %rd5;
	div.s32 	%r27, %r52, %r13;
	mul.lo.s32 	%r28, %r27, %r13;
	sub.s32 	%r29, %r52, %r28;
	ld.global.f64 	%fd1, [%rd7];
	mad.lo.s32 	%r30, %r29, %r13, %r27;
	mul.wide.s32 	%rd8, %r30, 8;
	add.s64 	%rd9, %rd2, %rd8;
	ld.global.f64 	%fd2, [%rd9];
	add.f64 	%fd3, %fd1, %fd2;
	st.global.f64 	[%rd6], %fd3;
	add.s32 	%r52, %r52, %r2;
	add.s32 	%r50, %r50, 1;
	setp.ne.s32 	%p4, %r50, 0;
	@%p4 bra 	$L__BB0_3;
$L__BB0_4:
	setp.lt.u32 	%p5, %r4, 3;
	@%p5 bra 	$L__BB0_7;
	mul.wide.s32 	%rd15, %r2, 8;
$L__BB0_6:
	div.s32 	%r31, %r52, %r13;
	mul.lo.s32 	%r32, %r31, %r13;
	sub.s32 	%r33, %r52, %r32;
	mul.wide.s32 	%rd10, %r52, 8;
	add.s64 	%rd11, %rd2, %rd10;
	ld.global.f64 	%fd4, [%rd11];
	mad.lo.s32 	%r34, %r33, %r13, %r31;
	mul.wide.s32 	%rd12, %r34, 8;
	add.s64 	%rd13, %rd2, %rd12;
	ld.global.f64 	%fd5, [%rd13];
	add.f64 	%fd6, %fd4, %fd5;
	add.s64 	%rd14, %rd1, %rd10;
	st.global.f64 	[%rd14], %fd6;
	add.s32 	%r35, %r52, %r2;
	div.s32 	%r36, %r35, %r13;
	mul.lo.s32 	%r37, %r36, %r13;
	sub.s32 	%r38, %r35, %r37;
	add.s64 	%rd16, %rd11, %rd15;
	ld.global.f64 	%fd7, [%rd16];
	mad.lo.s32 	%r39, %r38, %r13, %r36;
	mul.wide.s32 	%rd17, %r39, 8;
	add.s64 	%rd18, %rd2, %rd17;
	ld.global.f64 	%fd8, [%rd18];
	add.f64 	%fd9, %fd7, %fd8;
	add.s64 	%rd19, %rd14, %rd15;
	st.global.f64 	[%rd19], %fd9;
	add.s32 	%r40, %r35, %r2;
	div.s32 	%r41, %r40, %r13;
	mul.lo.s32 	%r42, %r41, %r13;
	sub.s32 	%r43, %r40, %r42;
	add.s64 	%rd20, %rd16, %rd15;
	ld.global.f64 	%fd10, [%rd20];
	mad.lo.s32 	%r44, %r43, %r13, %r41;
	mul.wide.s32 	%rd21, %r44, 8;
	add.s64 	%rd22, %rd2, %rd21;
	ld.global.f64 	%fd11, [%rd22];
	add.f64 	%fd12, %fd10, %fd11;
	add.s64 	%rd23, %rd19, %rd15;
	st.global.f64 	[%rd23], %fd12;
	add.s32 	%r45, %r40, %r2;
	div.s32 	%r46, %r45, %r13;
	mul.lo.s32 	%r47, %r46, %r13;
	sub.s32 	%r48, %r45, %r47;
	add.s64 	%rd24, %rd20, %rd15;
	ld.global.f64 	%fd13, [%rd24];
	mad.lo.s32 	%r49, %r48, %r13, %r46;
	mul.wide.s32 	%rd25, %r49, 8;
	add.s64 	%rd26, %rd2, %rd25;
	ld.global.f64 	%fd14, [%rd26];
	add.f64 	%fd15, %fd13, %fd14;
	add.s64 	%rd27, %rd23, %rd15;
	st.global.f64 	[%rd27], %fd15;
	add.s32 	%r52, %r45, %r2;
	setp.lt.s32 	%p6, %r52, %r3;
	@%p6 bra 	$L__BB0_6;
$L__BB0_7:
	ret;

}
	// .globl	_Z26kernel_update_hess_stretchPdiS_S_S_S_ii
.visible .entry _Z26kernel_update_hess_stretchPdiS_S_S_S_ii(
	.param .u64 .ptr .align 1 _Z26kernel_update_hess_stretchPdiS_S_S_S_ii_param_0,
	.param .u32 _Z26kernel_update_hess_stretchPdiS_S_S_S_ii_param_1,
	.param .u64 .ptr .align 1 _Z26kernel_update_hess_stretchPdiS_S_S_S_ii_param_2,
	.param .u64 .ptr .align 1 _Z26kernel_update_hess_stretchPdiS_S_S_S_ii_param_3,
	.param .u64 .ptr .align 1 _Z26kernel_update_hess_stretchPdiS_S_S_S_ii_param_4,
	.param .u64 .ptr .align 1 _Z26kernel_update_hess_stretchPdiS_S_S_S_ii_param_5,
	.param .u32 _Z26kernel_update_hess_stretchPdiS_S_S_S_ii_param_6,
	.param .u32 _Z26kernel_update_hess_stretchPdiS_S_S_S_ii_param_7
)
{
	.reg .pred 	%p<7>;
	.reg .b32 	%r<58>;
	.reg .b64 	%rd<37>;
	.reg .b64 	%fd<37>;

	ld.param.u32 	%r7, [_Z26kernel_update_hess_stretchPdiS_S_S_S_ii_param_1];
	ld.param.u64 	%rd3, [_Z26kernel_update_hess_stretchPdiS_S_S_S_ii_param_2];
	ld.param.u32 	%r8, [_Z26kernel_update_hess_stretchPdiS_S_S_S_ii_param_6];
	mov.u32 	%r10, %ctaid.x;
	mov.u32 	%r1, %ntid.x;
	mov.u32 	%r11, %tid.x;
	mad.lo.s32 	%r57, %r10, %r1, %r11;
	mul.lo.s32 	%r3, %r8, %r7;
	setp.ge.s32 	%p1, %r57, %r3;
	@%p1 bra 	$L__BB1_3;
	mov.u32 	%r12, %nctaid.x;
	mul.lo.s32 	%r4, %r1, %r12;
	cvta.to.global.u64 	%rd1, %rd3;
$L__BB1_2:
	ld.param.u32 	%r56, [_Z26kernel_update_hess_stretchPdiS_S_S_S_ii_param_7];
	ld.param.u64 	%rd36, [_Z26kernel_update_hess_stretchPdiS_S_S_S_ii_param_4];
	ld.param.u64 	%rd35, [_Z26kernel_update_hess_stretchPdiS_S_S_S_ii_param_3];
	ld.param.u64 	%rd34, [_Z26kernel_update_hess_stretchPdiS_S_S_S_ii_param_0];
	div.s32 	%r13, %r57, %r8;
	div.s32 	%r14, %r57, %r56;
	rem.s32 	%r15, %r14, %r7;
	div.s32 	%r16, %r57, %r7;
	rem.s32 	%r17, %r16, %r7;
	mul.lo.s32 	%r18, %r16, %r7;
	sub.s32 	%r19, %r57, %r18;
	setp.eq.s32 	%p2, %r15, %r19;
	selp.f64 	%fd1, 0d3FF0000000000000, 0d0000000000000000, %p2;
	cvt.rzi.s32.f64 	%r20, %fd1;
	setp.eq.s32 	%p3, %r13, %r19;
	selp.f64 	%fd2, 0d3FF0000000000000, 0d0000000000000000, %p3;
	cvt.rzi.s32.f64 	%r21, %fd2;
	setp.eq.s32 	%p4, %r15, %r17;
	selp.f64 	%fd3, 0d3FF0000000000000, 0d0000000000000000, %p4;
	cvt.rzi.s32.f64 	%r22, %fd3;
	setp.eq.s32 	%p5, %r13, %r17;
	selp.f64 	%fd4, 0d3FF0000000000000, 0d0000000000000000, %p5;
	cvt.rzi.s32.f64 	%r23, %fd4;
	mul.lo.s32 	%r24, %r13, %r7;
	add.s32 	%r25, %r17, %r24;
	cvta.to.global.u64 	%rd6, %rd34;
	mul.wide.s32 	%rd7, %r25, 8;
	add.s64 	%rd8, %rd6, %rd7;
	ld.global.f64 	%fd5, [%rd8];
	mul.lo.s32 	%r26, %r15, %r7;
	add.s32 	%r27, %r17, %r26;
	mul.wide.s32 	%rd9, %r27, 8;
	add.s64 	%rd10, %rd6, %rd9;
	ld.global.f64 	%fd6, [%rd10];
	add.s32 	%r28, %r19, %r24;
	mul.wide.s32 	%rd11, %r28, 8;
	add.s64 	%rd12, %rd6, %rd11;
	ld.global.f64 	%fd7, [%rd12];
	add.s32 	%r29, %r19, %r26;
	mul.wide.s32 	%rd13, %r29, 8;
	add.s64 	%rd14, %rd6, %rd13;
	ld.global.f64 	%fd8, [%rd14];
	cvt.rn.f64.s32 	%fd9, %r20;
	mul.f64 	%fd10, %fd5, %fd9;
	cvt.rn.f64.s32 	%fd11, %r21;
	mul.f64 	%fd12, %fd6, %fd11;
	sub.f64 	%fd13, %fd10, %fd12;
	cvt.rn.f64.s32 	%fd14, %r22;
	mul.f64 	%fd15, %fd7, %fd14;
	sub.f64 	%fd16, %fd13, %fd15;
	cvt.rn.f64.s32 	%fd17, %r23;
	fma.rn.f64 	%fd18, %fd8, %fd17, %fd16;
	mul.lo.s32 	%r30, %r13, %r8;
	mad.lo.s32 	%r31, %r15, %r56, %r30;
	mul.lo.s32 	%r32, %r17, %r7;
	add.s32 	%r33, %r32, %r31;
	add.s32 	%r34, %r33, %r19;
	mul.wide.s32 	%rd15, %r34, 8;
	add.s64 	%rd16, %rd1, %rd15;
	ld.global.f64 	%fd19, [%rd16];
	mul.lo.s32 	%r35, %r17, %r56;
	add.s32 	%r36, %r26, %r30;
	add.s32 	%r37, %r36, %r35;
	add.s32 	%r38, %r37, %r19;
	cvta.to.global.u64 	%rd17, %rd35;
	mul.wide.s32 	%rd18, %r38, 8;
	add.s64 	%rd19, %rd17, %rd18;
	ld.global.f64 	%fd20, [%rd19];
	mul.lo.s32 	%r39, %r15, %r8;
	add.s32 	%r40, %r39, %r24;
	add.s32 	%r41, %r40, %r35;
	add.s32 	%r42, %r41, %r19;
	mul.wide.s32 	%rd20, %r42, 8;
	add.s64 	%rd21, %rd17, %rd20;
	ld.global.f64 	%fd21, [%rd21];
	mul.lo.s32 	%r43, %r19, %r56;
	add.s32 	%r44, %r27, %r30;
	add.s32 	%r45, %r44, %r43;
	mul.wide.s32 	%rd22, %r45, 8;
	add.s64 	%rd23, %rd17, %rd22;
	ld.global.f64 	%fd22, [%rd23];
	add.s32 	%r46, %r25, %r39;
	add.s32 	%r47, %r46, %r43;
	mul.wide.s32 	%rd24, %r47, 8;
	add.s64 	%rd25, %rd17, %rd24;
	ld.global.f64 	%fd23, [%rd25];
	sub.f64 	%fd24, %fd20, %fd21;
	sub.f64 	%fd25, %fd24, %fd22;
	add.f64 	%fd26, %fd25, %fd23;
	cvta.to.global.u64 	%rd26, %rd36;
	add.s64 	%rd27, %rd26, %rd15;
	ld.global.f64 	%fd27, [%rd27];
	mad.lo.s32 	%r48, %r13, %r56, %r39;
	add.s32 	%r49, %r32, %r48;
	add.s32 	%r50, %r49, %r19;
	mul.wide.s32 	%rd28, %r50, 8;
	add.s64 	%rd29, %rd26, %rd28;
	ld.global.f64 	%fd28, [%rd29];
	mul.lo.s32 	%r51, %r19, %r7;
	add.s32 	%r52, %r17, %r31;
	add.s32 	%r53, %r52, %r51;
	mul.wide.s32 	%rd30, %r53, 8;
	add.s64 	%rd31, %rd26, %rd30;
	ld.global.f64 	%fd29, [%rd31];
	add.s32 	%r54, %r17, %r48;
	add.s32 	%r55, %r54, %r51;
	mul.wide.s32 	%rd32, %r55, 8;
	add.s64 	%rd33, %rd26, %rd32;
	ld.global.f64 	%fd30, [%rd33];
	sub.f64 	%fd31, %fd27, %fd28;
	sub.f64 	%fd32, %fd31, %fd29;
	add.f64 	%fd33, %fd32, %fd30;
	add.f64 	%fd34, %fd19, %fd26;
	add.f64 	%fd35, %fd34, %fd33;
	fma.rn.f64 	%fd36, %fd18, 0dBFE0000000000000, %fd35;
	st.global.f64 	[%rd16], %fd36;
	add.s32 	%r57, %r57, %r4;
	setp.lt.s32 	%p6, %r57, %r3;
	@%p6 bra 	$L__BB1_2;
$L__BB1_3:
	ret;

}
	// .globl	_Z9spmv_cuspjPKdPKiS2_S0_Pd
.visible .entry _Z9spmv_cuspjPKdPKiS2_S0_Pd(
	.param .u32 _Z9spmv_cuspjPKdPKiS2_S0_Pd_param_0,
	.param .u64 .ptr .align 1 _Z9spmv_cuspjPKdPKiS2_S0_Pd_param_1,
	.param .u64 .ptr .align 1 _Z9spmv_cuspjPKdPKiS2_S0_Pd_param_2,
	.param .u64 .ptr .align 1 _Z9spmv_cuspjPKdPKiS2_S0_Pd_param_3,
	.param .u64 .ptr .align 1 _Z9spmv_cuspjPKdPKiS2_S0_Pd_param_4,
	.param .u64 .ptr .align 1 _Z9spmv_cuspjPKdPKiS2_S0_Pd_param_5
)
{
	.reg .pred 	%p<25>;
	.reg .b32 	%r<117>;
	.reg .b64 	%rd<113>;
	.reg .b64 	%fd<147>;
	// demoted variable
	.shared .align 8 .b8 _ZZ9spmv_cuspjPKdPKiS2_S0_PdE5sdata[2176];
	// demoted variable
	.shared .align 4 .b8 _ZZ9spmv_cuspjPKdPKiS2_S0_PdE4ptrs[64];
	ld.param.u32 	%r39, [_Z9spmv_cuspjPKdPKiS2_S0_Pd_param_0];
	ld.param.u64 	%rd8, [_Z9spmv_cuspjPKdPKiS2_S0_Pd_param_1];
	ld.param.u64 	%rd6, [_Z9spmv_cuspjPKdPKiS2_S0_Pd_param_2];
	ld.param.u64 	%rd9, [_Z9spmv_cuspjPKdPKiS2_S0_Pd_param_3];
	ld.param.u64 	%rd10, [_Z9spmv_cuspjPKdPKiS2_S0_Pd_param_4];
	ld.param.u64 	%rd7, [_Z9spmv_cuspjPKdPKiS2_S0_Pd_param_5];
	cvta.to.global.u64 	%rd1, %rd10;
	cvta.to.global.u64 	%rd2, %rd9;
	cvta.to.global.u64 	%rd3, %rd8;
	mov.u32 	%r40, %ctaid.x;
	shl.b32 	%r41, %r40, 8;
	mov.u32 	%r1, %tid.x;
	add.s32 	%r42, %r41, %r1;
	and.b32  	%r2, %r1, 31;
	shr.s32 	%r43, %r42, 31;
	shr.u32 	%r44, %r43, 27;
	add.s32 	%r45, %r42, %r44;
	shr.s32 	%r106, %r45, 5;
	setp.ge.u32 	%p1, %r106, %r39;
	@%p1 bra 	$L__BB2_34;
	shr.u32 	%r46, %r1, 2;
	and.b32  	%r47, %r46, 248;
	mov.u32 	%r48, _ZZ9spmv_cuspjPKdPKiS2_S0_PdE4ptrs;
	add.s32 	%r4, %r48, %r47;
	shl.b32 	%r49, %r1, 3;
	mov.u32 	%r50, _ZZ9spmv_cuspjPKdPKiS2_S0_PdE5sdata;
	add.s32 	%r5, %r50, %r49;
	mov.u32 	%r51, %nctaid.x;
	shl.b32 	%r6, %r51, 3;
	cvta.to.global.u64 	%rd4, %rd6;
	cvta.to.global.u64 	%rd5, %rd7;
$L__BB2_2:
	setp.gt.u32 	%p2, %r2, 1;
	@%p2 bra 	$L__BB2_4;
	add.s32 	%r52, %r106, %r2;
	mul.wide.s32 	%rd11, %r52, 4;
	add.s64 	%rd12, %rd4, %rd11;
	ld.global.u32 	%r53, [%rd12];
	add.s32 	%r54, %r53, -1;
	shl.b32 	%r55, %r2, 2;
	add.s32 	%r56, %r4, %r55;
	st.volatile.shared.u32 	[%r56], %r54;
$L__BB2_4:
	ld.volatile.shared.u32 	%r8, [%r4];
	ld.volatile.shared.u32 	%r9, [%r4+4];
	sub.s32 	%r57, %r9, %r8;
	setp.lt.s32 	%p3, %r57, 33;
	@%p3 bra 	$L__BB2_19;
	and.b32  	%r81, %r8, -32;
	or.b32  	%r10, %r81, %r2;
	setp.lt.s32 	%p12, %r10, %r8;
	setp.ge.s32 	%p13, %r10, %r9;
	mov.f64 	%fd146, 0d0000000000000000;
	or.pred  	%p14, %p12, %p13;
	@%p14 bra 	$L__BB2_7;
	mul.wide.s32 	%rd59, %r10, 8;
	add.s64 	%rd60, %rd3, %rd59;
	ld.global.f64 	%fd74, [%rd60];
	mul.wide.s32 	%rd61, %r10, 4;
	add.s64 	%rd62, %rd2, %rd61;
	ld.global.u32 	%r82, [%rd62];
	mul.wide.s32 	%rd63, %r82, 8;
	add.s64 	%rd64, %rd1, %rd63;
	ld.global.f64 	%fd75, [%rd64+-8];
	fma.rn.f64 	%fd146, %fd74, %fd75, 0d0000000000000000;
$L__BB2_7:
	add.s32 	%r111, %r10, 32;
	setp.ge.s32 	%p15, %r111, %r9;
	@%p15 bra 	$L__BB2_31;
	add.s32 	%r83, %r10, 64;
	max.s32 	%r84, %r9, %r83;
	sub.s32 	%r85, %r84, %r10;
	add.s32 	%r12, %r85, -33;
	shr.u32 	%r86, %r12, 5;
	add.s32 	%r13, %r86, 1;
	setp.lt.u32 	%p16, %r12, 224;
	@%p16 bra 	$L__BB2_11;
	mov.b32 	%r108, 0;
$L__BB2_10:
	.pragma "nounroll";
	mul.wide.s32 	%rd65, %r111, 8;
	add.s64 	%rd66, %rd3, %rd65;
	ld.global.f64 	%fd77, [%rd66];
	mul.wide.s32 	%rd67, %r111, 4;
	add.s64 	%rd68, %rd2, %rd67;
	ld.global.u32 	%r88, [%rd68];
	mul.wide.s32 	%rd69, %r88, 8;
	add.s64 	%rd70, %rd1, %rd69;
	ld.global.f64 	%fd78, [%rd70+-8];
	fma.rn.f64 	%fd79, %fd77, %fd78, %fd146;
	ld.global.f64 	%fd80, [%rd66+256];
	ld.global.u32 	%r89, [%rd68+128];
	mul.wide.s32 	%rd71, %r89, 8;
	add.s64 	%rd72, %rd1, %rd71;
	ld.global.f64 	%fd81, [%rd72+-8];
	fma.rn.f64 	%fd82, %fd80, %fd81, %fd79;
	ld.global.f64 	%fd83, [%rd66+512];
	ld.global.u32 	%r90, [%rd68+256];
	mul.wide.s32 	%rd73, %r90, 8;
	add.s64 	%rd74, %rd1, %rd73;
	ld.global.f64 	%fd84, [%rd74+-8];
	fma.rn.f64 	%fd85, %fd83, %fd84, %fd82;
	ld.global.f64 	%fd86, [%rd66+768];
	ld.global.u32 	%r91, [%rd68+384];
	mul.wide.s32 	%rd75, %r91, 8;
	add.s64 	%rd76, %rd1, %rd75;
	ld.global.f64 	%fd87, [%rd76+-8];
	fma.rn.f64 	%fd88, %fd86, %fd87, %fd85;
	ld.global.f64 	%fd89, [%rd66+1024];
	ld.global.u32 	%r92, [%rd68+512];
	mul.wide.s32 	%rd77, %r92, 8;
	add.s64 	%rd78, %rd1, %rd77;
	ld.global.f64 	%fd90, [%rd78+-8];
	fma.rn.f64 	%fd91, %fd89, %fd90, %fd88;
	ld.global.f64 	%fd92, [%rd66+1280];
	ld.global.u32 	%r93, [%rd68+640];
	mul.wide.s32 	%rd79, %r93, 8;
	add.s64 	%rd80, %rd1, %rd79;
	ld.global.f64 	%fd93, [%rd80+-8];
	fma.rn.f64 	%fd94, %fd92, %fd93, %fd91;
	ld.global.f64 	%fd95, [%rd66+1536];
	ld.global.u32 	%r94, [%rd68+768];
	mul.wide.s32 	%rd81, %r94, 8;
	add.s64 	%rd82, %rd1, %rd81;
	ld.global.f64 	%fd96, [%rd82+-8];
	fma.rn.f64 	%fd97, %fd95, %fd96, %fd94;
	ld.global.f64 	%fd98, [%rd66+1792];
	ld.global.u32 	%r95, [%rd68+896];
	mul.wide.s32 	%rd83, %r95, 8;
	add.s64 	%rd84, %rd1, %rd83;
	ld.global.f64 	%fd99, [%rd84+-8];
	fma.rn.f64 	%fd146, %fd98, %fd99, %fd97;
	add.s32 	%r111, %r111, 256;
	add.s32 	%r108, %r108, 8;
	and.b32  	%r96, %r13, 268435448;
	setp.eq.s32 	%p17, %r108, %r96;
	@%p17 bra 	$L__BB2_11;
	bra.uni 	$L__BB2_10;
$L__BB2_11:
	and.b32  	%r27, %r13, 7;
	setp.eq.s32 	%p18, %r27, 0;
	@%p18 bra 	$L__BB2_31;
	setp.lt.u32 	%p19, %r27, 4;
	@%p19 bra 	$L__BB2_14;
	mul.wide.s32 	%rd85, %r111, 8;
	add.s64 	%rd86, %rd3, %rd85;
	ld.global.f64 	%fd101, [%rd86];
	mul.wide.s32 	%rd87, %r111, 4;
	add.s64 	%rd88, %rd2, %rd87;
	ld.global.u32 	%r97, [%rd88];
	mul.wide.s32 	%rd89, %r97, 8;
	add.s64 	%rd90, %rd1, %rd89;
	ld.global.f64 	%fd102, [%rd90+-8];
	fma.rn.f64 	%fd103, %fd101, %fd102, %fd146;
	ld.global.f64 	%fd104, [%rd86+256];
	ld.global.u32 	%r98, [%rd88+128];
	mul.wide.s32 	%rd91, %r98, 8;
	add.s64 	%rd92, %rd1, %rd91;
	ld.global.f64 	%fd105, [%rd92+-8];
	fma.rn.f64 	%fd106, %fd104, %fd105, %fd103;
	ld.global.f64 	%fd107, [%rd86+512];
	ld.global.u32 	%r99, [%rd88+256];
	mul.wide.s32 	%rd93, %r99, 8;
	add.s64 	%rd94, %rd1, %rd93;
	ld.global.f64 	%fd108, [%rd94+-8];
	fma.rn.f64 	%fd109, %fd107, %fd108, %fd106;
	ld.global.f64 	%fd110, [%rd86+768];
	ld.global.u32 	%r100, [%rd88+384];
	mul.wide.s32 	%rd95, %r100, 8;
	add.s64 	%rd96, %rd1, %rd95;
	ld.global.f64 	%fd111, [%rd96+-8];
	fma.rn.f64 	%fd146, %fd110, %fd111, %fd109;
	add.s32 	%r111, %r111, 128;
$L__BB2_14:
	and.b32  	%r101, %r13, 3;
	setp.eq.s32 	%p20, %r101, 0;
	@%p20 bra 	$L__BB2_31;
	setp.eq.s32 	%p21, %r101, 1;
	@%p21 bra 	$L__BB2_17;
	mul.wide.s32 	%rd97, %r111, 8;
	add.s64 	%rd98, %rd3, %rd97;
	ld.global.f64 	%fd113, [%rd98];
	mul.wide.s32 	%rd99, %r111, 4;
	add.s64 	%rd100, %rd2, %rd99;
	ld.global.u32 	%r102, [%rd100];
	mul.wide.s32 	%rd101, %r102, 8;
	add.s64 	%rd102, %rd1, %rd101;
	ld.global.f64 	%fd114, [%rd102+-8];
	fma.rn.f64 	%fd115, %fd113, %fd114, %fd146;
	ld.global.f64 	%fd116, [%rd98+256];
	ld.global.u32 	%r103, [%rd100+128];
	mul.wide.s32 	%rd103, %r103, 8;
	add.s64 	%rd104, %rd1, %rd103;
	ld.global.f64 	%fd117, [%rd104+-8];
	fma.rn.f64 	%fd146, %fd116, %fd117, %fd115;
	add.s32 	%r111, %r111, 64;
$L__BB2_17:
	and.b32  	%r104, %r12, 32;
	setp.ne.s32 	%p22, %r104, 0;
	@%p22 bra 	$L__BB2_31;
	mul.wide.s32 	%rd105, %r111, 8;
	add.s64 	%rd106, %rd3, %rd105;
	ld.global.f64 	%fd118, [%rd106];
	mul.wide.s32 	%rd107, %r111, 4;
	add.s64 	%rd108, %rd2, %rd107;
	ld.global.u32 	%r105, [%rd108];
	mul.wide.s32 	%rd109, %r105, 8;
	add.s64 	%rd110, %rd1, %rd109;
	ld.global.f64 	%fd119, [%rd110+-8];
	fma.rn.f64 	%fd146, %fd118, %fd119, %fd146;
	bra.uni 	$L__BB2_31;
$L__BB2_19:
	add.s32 	%r114, %r8, %r2;
	setp.ge.s32 	%p4, %r114, %r9;
	mov.f64 	%fd146, 0d0000000000000000;
	@%p4 bra 	$L__BB2_31;
	add.s32 	%r58, %r114, 32;
	max.s32 	%r59, %r9, %r58;
	not.b32 	%r60, %r2;
	add.s32 	%r61, %r59, %r60;
	sub.s32 	%r19, %r61, %r8;
	shr.u32 	%r62, %r19, 5;
	add.s32 	%r20, %r62, 1;
	setp.lt.u32 	%p5, %r19, 224;
	mov.f64 	%fd146, 0d0000000000000000;
	@%p5 bra 	$L__BB2_23;
	and.b32  	%r63, %r20, 268435448;
	neg.s32 	%r109, %r63;
	mov.f64 	%fd146, 0d0000000000000000;
$L__BB2_22:
	.pragma "nounroll";
	mul.wide.s32 	%rd13, %r114, 8;
	add.s64 	%rd14, %rd3, %rd13;
	mul.wide.s32 	%rd15, %r114, 4;
	add.s64 	%rd16, %rd2, %rd15;
	ld.global.f64 	%fd30, [%rd14];
	ld.global.u32 	%r64, [%rd16];
	mul.wide.s32 	%rd17, %r64, 8;
	add.s64 	%rd18, %rd1, %rd17;
	ld.global.f64 	%fd31, [%rd18+-8];
	fma.rn.f64 	%fd32, %fd30, %fd31, %fd146;
	ld.global.f64 	%fd33, [%rd14+256];
	ld.global.u32 	%r65, [%rd16+128];
	mul.wide.s32 	%rd19, %r65, 8;
	add.s64 	%rd20, %rd1, %rd19;
	ld.global.f64 	%fd34, [%rd20+-8];
	fma.rn.f64 	%fd35, %fd33, %fd34, %fd32;
	ld.global.f64 	%fd36, [%rd14+512];
	ld.global.u32 	%r66, [%rd16+256];
	mul.wide.s32 	%rd21, %r66, 8;
	add.s64 	%rd22, %rd1, %rd21;
	ld.global.f64 	%fd37, [%rd22+-8];
	fma.rn.f64 	%fd38, %fd36, %fd37, %fd35;
	ld.global.f64 	%fd39, [%rd14+768];
	ld.global.u32 	%r67, [%rd16+384];
	mul.wide.s32 	%rd23, %r67, 8;
	add.s64 	%rd24, %rd1, %rd23;
	ld.global.f64 	%fd40, [%rd24+-8];
	fma.rn.f64 	%fd41, %fd39, %fd40, %fd38;
	ld.global.f64 	%fd42, [%rd14+1024];
	ld.global.u32 	%r68, [%rd16+512];
	mul.wide.s32 	%rd25, %r68, 8;
	add.s64 	%rd26, %rd1, %rd25;
	ld.global.f64 	%fd43, [%rd26+-8];
	fma.rn.f64 	%fd44, %fd42, %fd43, %fd41;
	ld.global.f64 	%fd45, [%rd14+1280];
	ld.global.u32 	%r69, [%rd16+640];
	mul.wide.s32 	%rd27, %r69, 8;
	add.s64 	%rd28, %rd1, %rd27;
	ld.global.f64 	%fd46, [%rd28+-8];
	fma.rn.f64 	%fd47, %fd45, %fd46, %fd44;
	ld.global.f64 	%fd48, [%rd14+1536];
	ld.global.u32 	%r70, [%rd16+768];
	mul.wide.s32 	%rd29, %r70, 8;
	add.s64 	%rd30, %rd1, %rd29;
	ld.global.f64 	%fd49, [%rd30+-8];
	fma.rn.f64 	%fd50, %fd48, %fd49, %fd47;
	ld.global.f64 	%fd51, [%rd14+1792];
	ld.global.u32 	%r71, [%rd16+896];
	mul.wide.s32 	%rd31, %r71, 8;
	add.s64 	%rd32, %rd1, %rd31;
	ld.global.f64 	%fd52, [%rd32+-8];
	fma.rn.f64 	%fd146, %fd51, %fd52, %fd50;
	add.s32 	%r114, %r114, 256;
	add.s32 	%r109, %r109, 8;
	setp.eq.s32 	%p6, %r109, 0;
	@%p6 bra 	$L__BB2_23;
	bra.uni 	$L__BB2_22;
$L__BB2_23:
	and.b32  	%r33, %r20, 7;
	setp.eq.s32 	%p7, %r33, 0;
	@%p7 bra 	$L__BB2_31;
	setp.lt.u32 	%p8, %r33, 4;
	@%p8 bra 	$L__BB2_26;
	mul.wide.s32 	%rd33, %r114, 8;
	add.s64 	%rd34, %rd3, %rd33;
	ld.global.f64 	%fd54, [%rd34];
	mul.wide.s32 	%rd35, %r114, 4;
	add.s64 	%rd36, %rd2, %rd35;
	ld.global.u32 	%r72, [%rd36];
	mul.wide.s32 	%rd37, %r72, 8;
	add.s64 	%rd38, %rd1, %rd37;
	ld.global.f64 	%fd55, [%rd38+-8];
	fma.rn.f64 	%fd56, %fd54, %fd55, %fd146;
	ld.global.f64 	%fd57, [%rd34+256];
	ld.global.u32 	%r73, [%rd36+128];
	mul.wide.s32 	%rd39, %r73, 8;
	add.s64 	%rd40, %rd1, %rd39;
	ld.global.f64 	%fd58, [%rd40+-8];
	fma.rn.f64 	%fd59, %fd57, %fd58, %fd56;
	ld.global.f64 	%fd60, [%rd34+512];
	ld.global.u32 	%r74, [%rd36+256];
	mul.wide.s32 	%rd41, %r74, 8;
	add.s64 	%rd42, %rd1, %rd41;
	ld.global.f64 	%fd61, [%rd42+-8];
	fma.rn.f64 	%fd62, %fd60, %fd61, %fd59;
	ld.global.f64 	%fd63, [%rd34+768];
	ld.global.u32 	%r75, [%rd36+384];
	mul.wide.s32 	%rd43, %r75, 8;
	add.s64 	%rd44, %rd1, %rd43;
	ld.global.f64 	%fd64, [%rd44+-8];
	fma.rn.f64 	%fd146, %fd63, %fd64, %fd62;
	add.s32 	%r114, %r114, 128;
$L__BB2_26:
	and.b32  	%r76, %r20, 3;
	setp.eq.s32 	%p9, %r76, 0;
	@%p9 bra 	$L__BB2_31;
	setp.eq.s32 	%p10, %r76, 1;
	@%p10 bra 	$L__BB2_29;
	mul.wide.s32 	%rd45, %r114, 8;
	add.s64 	%rd46, %rd3, %rd45;
	ld.global.f64 	%fd66, [%rd46];
	mul.wide.s32 	%rd47, %r114, 4;
	add.s64 	%rd48, %rd2, %rd47;
	ld.global.u32 	%r77, [%rd48];
	mul.wide.s32 	%rd49, %r77, 8;
	add.s64 	%rd50, %rd1, %rd49;
	ld.global.f64 	%fd67, [%rd50+-8];
	fma.rn.f64 	%fd68, %fd66, %fd67, %fd146;
	ld.global.f64 	%fd69, [%rd46+256];
	ld.global.u32 	%r78, [%rd48+128];
	mul.wide.s32 	%rd51, %r78, 8;
	add.s64 	%rd52, %rd1, %rd51;
	ld.global.f64 	%fd70, [%rd52+-8];
	fma.rn.f64 	%fd146, %fd69, %fd70, %fd68;
	add.s32 	%r114, %r114, 64;
$L__BB2_29:
	and.b32  	%r79, %r19, 32;
	setp.ne.s32 	%p11, %r79, 0;
	@%p11 bra 	$L__BB2_31;
	mul.wide.s32 	%rd53, %r114, 8;
	add.s64 	%rd54, %rd3, %rd53;
	ld.global.f64 	%fd71, [%rd54];
	mul.wide.s32 	%rd55, %r114, 4;
	add.s64 	%rd56, %rd2, %rd55;
	ld.global.u32 	%r80, [%rd56];
	mul.wide.s32 	%rd57, %r80, 8;
	add.s64 	%rd58, %rd1, %rd57;
	ld.global.f64 	%fd72, [%rd58+-8];
	fma.rn.f64 	%fd146, %fd71, %fd72, %fd146;
$L__BB2_31:
	setp.ne.s32 	%p23, %r2, 0;
	st.volatile.shared.f64 	[%r5], %fd146;
	ld.volatile.shared.f64 	%fd120, [%r5+128];
	add.f64 	%fd121, %fd146, %fd120;
	st.volatile.shared.f64 	[%r5], %fd121;
	ld.volatile.shared.f64 	%fd122, [%r5+64];
	add.f64 	%fd123, %fd121, %fd122;
	st.volatile.shared.f64 	[%r5], %fd123;
	ld.volatile.shared.f64 	%fd124, [%r5+32];
	add.f64 	%fd125, %fd123, %fd124;
	st.volatile.shared.f64 	[%r5], %fd125;
	ld.volatile.shared.f64 	%fd126, [%r5+16];
	add.f64 	%fd127, %fd125, %fd126;
	st.volatile.shared.f64 	[%r5], %fd127;
	ld.volatile.shared.f64 	%fd128, [%r5+8];
	add.f64 	%fd129, %fd127, %fd128;
	st.volatile.shared.f64 	[%r5], %fd129;
	@%p23 bra 	$L__BB2_33;
	ld.volatile.shared.f64 	%fd130, [%r5];
	mul.wide.s32 	%rd111, %r106, 8;
	add.s64 	%rd112, %rd5, %rd111;
	st.global.f64 	[%rd112], %fd130;
$L__BB2_33:
	add.s32 	%r106, %r106, %r6;
	setp.lt.u32 	%p24, %r106, %r39;
	@%p24 bra 	$L__BB2_2;
$L__BB2_34:
	ret;

}
	// .globl	_Z44kernel_spmv_CSR_vector_Mixed_Entrywise_SplitjPKfPfPKiS3_PKdS5_S3_S3_Pdb
.visible .entry _Z44kernel_spmv_CSR_vector_Mixed_Entrywise_SplitjPKfPfPKiS3_PKdS5_S3_S3_Pdb(
	.param .u32 _Z44kernel_spmv_CSR_vector_Mixed_Entrywise_SplitjPKfPfPKiS3_PKdS5_S3_S3_Pdb_param_0,
	.param .u64 .ptr .align 1 _Z44kernel_spmv_CSR_vector_Mixed_Entrywise_SplitjPKfPfPKiS3_PKdS5_S3_S3_Pdb_param_1,
	.param .u64 .ptr .align 1 _Z44kernel_spmv_CSR_vector_Mixed_Entrywise_SplitjPKfPfPKiS3_PKdS5_S3_S3_Pdb_param_2,
	.param .u64 .ptr .align 1 _Z44kernel_spmv_CSR_vector_Mixed_Entrywise_SplitjPKfPfPKiS3_PKdS5_S3_S3_Pdb_param_3,
	.param .u64 .ptr .align 1 _Z44kernel_spmv_CSR_vector_Mixed_Entrywise_SplitjPKfPfPKiS3_PKdS5_S3_S3_Pdb_param_4,
	.param .u64 .ptr .align 1 _Z44kernel_spmv_CSR_vector_Mixed_Entrywise_SplitjPKfPfPKiS3_PKdS5_S3_S3_Pdb_param_5,
	.param .u64 .ptr .align 1 _Z44kernel_spmv_CSR_vector_Mixed_Entrywise_SplitjPKfPfPKiS3_PKdS5_S3_S3_Pdb_param_6,
	.param .u64 .ptr .align 1 _Z44kernel_spmv_CSR_vector_Mixed_Entrywise_SplitjPKfPfPKiS3_PKdS5_S3_S3_Pdb_param_7,
	.param .u64 .ptr .align 1 _Z44kernel_spmv_CSR_vector_Mixed_Entrywise_SplitjPKfPfPKiS3_PKdS5_S3_S3_Pdb_param_8,
	.param .u64 .ptr .align 1 _Z44kernel_spmv_CSR_vector_Mixed_Entrywise_SplitjPKfPfPKiS3_PKdS5_S3_S3_Pdb_param_9,
	.param .u8 _Z44kernel_spmv_CSR_vector_Mixed_Entrywise_SplitjPKfPfPKiS3_PKdS5_S3_S3_Pdb_param_10
)
{
	.reg .pred 	%p<49>;
	.reg .b16 	%rs<2>;
	.reg .b32 	%r<211>;
	.reg .b32 	%f<94>;
	.reg .b64 	%rd<211>;
	.reg .b64 	%fd<247>;
	// demoted variable
	.shared .align 8 .b8 _ZZ44kernel_spmv_CSR_vector_Mixed_Entrywise_SplitjPKfPfPKiS3_PKdS5_S3_S3_PdbE5sdata[2176];
	// demoted variable
	.shared .align 4 .b8 _ZZ44kernel_spmv_CSR_vector_Mixed_Entrywise_SplitjPKfPfPKiS3_PKdS5_S3_S3_PdbE5ptrsS[64];
	// demoted variable
	.shared .align 4 .b8 _ZZ44kernel_spmv_CSR_vector_Mixed_Entrywise_SplitjPKfPfPKiS3_PKdS5_S3_S3_PdbE5ptrsD[64];
	ld.param.u32 	%r76, [_Z44kernel_spmv_CSR_vector_Mixed_Entrywise_SplitjPKfPfPKiS3_PKdS5_S3_S3_Pdb_param_0];
	ld.param.u64 	%rd14, [_Z44kernel_spmv_CSR_vector_Mixed_Entrywise_SplitjPKfPfPKiS3_PKdS5_S3_S3_Pdb_param_1];
	ld.param.u64 	%rd15, [_Z44kernel_spmv_CSR_vector_Mixed_Entrywise_SplitjPKfPfPKiS3_PKdS5_S3_S3_Pdb_param_2];
	ld.param.u64 	%rd16, [_Z44kernel_spmv_CSR_vector_Mixed_Entrywise_SplitjPKfPfPKiS3_PKdS5_S3_S3_Pdb_param_3];
	ld.param.u64 	%rd11, [_Z44kernel_spmv_CSR_vector_Mixed_Entrywise_SplitjPKfPfPKiS3_PKdS5_S3_S3_Pdb_param_4];
	ld.param.u64 	%rd17, [_Z44kernel_spmv_CSR_vector_Mixed_Entrywise_SplitjPKfPfPKiS3_PKdS5_S3_S3_Pdb_param_5];
	ld.param.u64 	%rd18, [_Z44kernel_spmv_CSR_vector_Mixed_Entrywise_SplitjPKfPfPKiS3_PKdS5_S3_S3_Pdb_param_6];
	ld.param.u64 	%rd19, [_Z44kernel_spmv_CSR_vector_Mixed_Entrywise_SplitjPKfPfPKiS3_PKdS5_S3_S3_Pdb_param_7];
	ld.param.u64 	%rd12, [_Z44kernel_spmv_CSR_vector_Mixed_Entrywise_SplitjPKfPfPKiS3_PKdS5_S3_S3_Pdb_param_8];
	ld.param.u64 	%rd13, [_Z44kernel_spmv_CSR_vector_Mixed_Entrywise_SplitjPKfPfPKiS3_PKdS5_S3_S3_Pdb_param_9];
	ld.param.s8 	%rs1, [_Z44kernel_spmv_CSR_vector_Mixed_Entrywise_SplitjPKfPfPKiS3_PKdS5_S3_S3_Pdb_param_10];
	cvta.to.global.u64 	%rd1, %rd18;
	cvta.to.global.u64 	%rd2, %rd19;
	cvta.to.global.u64 	%rd3, %rd17;
	cvta.to.global.u64 	%rd4, %rd15;
	cvta.to.global.u64 	%rd5, %rd16;
	cvta.to.global.u64 	%rd6, %rd14;
	mov.u32 	%r77, %ctaid.x;
	shl.b32 	%r78, %r77, 8;
	mov.u32 	%r1, %tid.x;
	add.s32 	%r79, %r78, %r1;
	and.b32  	%r2, %r1, 31;
	shr.s32 	%r80, %r79, 31;
	shr.u32 	%r81, %r80, 27;
	add.s32 	%r82, %r79, %r81;
	shr.s32 	%r190, %r82, 5;
	setp.ge.u32 	%p2, %r190, %r76;
	@%p2 bra 	$L__BB3_63;
	shr.u32 	%r83, %r1, 2;
	and.b32  	%r84, %r83, 248;
	mov.u32 	%r85, _ZZ44kernel_spmv_CSR_vector_Mixed_Entrywise_SplitjPKfPfPKiS3_PKdS5_S3_S3_PdbE5ptrsS;
	add.s32 	%r4, %r85, %r84;
	mov.u32 	%r86, _ZZ44kernel_spmv_CSR_vector_Mixed_Entrywise_SplitjPKfPfPKiS3_PKdS5_S3_S3_PdbE5ptrsD;
	add.s32 	%r5, %r86, %r84;
	setp.ne.s16 	%p3, %rs1, 0;
	setp.eq.s32 	%p4, %r2, 0;
	and.pred  	%p1, %p4, %p3;
	shl.b32 	%r87, %r1, 3;
	mov.u32 	%r88, _ZZ44kernel_spmv_CSR_vector_Mixed_Entrywise_SplitjPKfPfPKiS3_PKdS5_S3_S3_PdbE5sdata;
	add.s32 	%r6, %r88, %r87;
	not.b32 	%r7, %r2;
	or.b32  	%r8, %r2, 32;
	mov.u32 	%r89, %nctaid.x;
	shl.b32 	%r9, %r89, 3;
	cvta.to.global.u64 	%rd7, %rd11;
	cvta.to.global.u64 	%rd8, %rd12;
	cvta.to.global.u64 	%rd9, %rd13;
	not.pred 	%p6, %p1;
$L__BB3_2:
	setp.gt.u32 	%p5, %r2, 1;
	@%p5 bra 	$L__BB3_4;
	add.s32 	%r90, %r190, %r2;
	mul.wide.s32 	%rd20, %r90, 4;
	add.s64 	%rd21, %rd7, %rd20;
	ld.global.u32 	%r91, [%rd21];
	shl.b32 	%r92, %r2, 2;
	add.s32 	%r93, %r4, %r92;
	st.volatile.shared.u32 	[%r93], %r91;
	add.s64 	%rd22, %rd8, %rd20;
	ld.global.u32 	%r94, [%rd22];
	add.s32 	%r95, %r5, %r92;
	st.volatile.shared.u32 	[%r95], %r94;
$L__BB3_4:
	ld.volatile.shared.u32 	%r11, [%r4];
	ld.volatile.shared.u32 	%r12, [%r4+4];
	ld.volatile.shared.u32 	%r13, [%r5];
	ld.volatile.shared.u32 	%r14, [%r5+4];
	mul.wide.s32 	%rd23, %r190, 8;
	add.s64 	%rd10, %rd9, %rd23;
	mov.f64 	%fd246, 0d0000000000000000;
	@%p6 bra 	$L__BB3_6;
	ld.global.f64 	%fd246, [%rd10];
$L__BB3_6:
	sub.s32 	%r96, %r12, %r11;
	setp.lt.s32 	%p7, %r96, 33;
	@%p7 bra 	$L__BB3_21;
	and.b32  	%r15, %r11, -32;
	add.s32 	%r16, %r15, %r2;
	setp.lt.s32 	%p16, %r16, %r11;
	setp.ge.s32 	%p17, %r16, %r12;
	or.pred  	%p18, %p16, %p17;
	@%p18 bra 	$L__BB3_9;
	mul.wide.s32 	%rd66, %r16, 4;
	add.s64 	%rd67, %rd6, %rd66;
	ld.global.f32 	%f46, [%rd67];
	add.s64 	%rd68, %rd5, %rd66;
	ld.global.u32 	%r120, [%rd68];
	mul.wide.s32 	%rd69, %r120, 4;
	add.s64 	%rd70, %rd4, %rd69;
	ld.global.f32 	%f47, [%rd70+-4];
	mul.f32 	%f48, %f46, %f47;
	cvt.f64.f32 	%fd83, %f48;
	add.f64 	%fd246, %fd246, %fd83;
$L__BB3_9:
	add.s32 	%r195, %r8, %r15;
	setp.ge.s32 	%p19, %r195, %r12;
	@%p19 bra 	$L__BB3_33;
	add.s32 	%r121, %r16, 64;
	max.s32 	%r122, %r12, %r121;
	sub.s32 	%r123, %r122, %r16;
	add.s32 	%r18, %r123, -33;
	shr.u32 	%r124, %r18, 5;
	add.s32 	%r19, %r124, 1;
	and.b32  	%r20, %r19, 7;
	setp.lt.u32 	%p20, %r18, 224;
	@%p20 bra 	$L__BB3_13;
	and.b32  	%r21, %r19, 268435448;
	mov.b32 	%r192, 0;
$L__BB3_12:
	.pragma "nounroll";
	mul.wide.s32 	%rd71, %r195, 4;
	add.s64 	%rd72, %rd6, %rd71;
	ld.global.f32 	%f49, [%rd72];
	add.s64 	%rd73, %rd5, %rd71;
	ld.global.u32 	%r126, [%rd73];
	mul.wide.s32 	%rd74, %r126, 4;
	add.s64 	%rd75, %rd4, %rd74;
	ld.global.f32 	%f50, [%rd75+-4];
	mul.f32 	%f51, %f49, %f50;
	cvt.f64.f32 	%fd85, %f51;
	add.f64 	%fd86, %fd246, %fd85;
	ld.global.f32 	%f52, [%rd72+128];
	ld.global.u32 	%r127, [%rd73+128];
	mul.wide.s32 	%rd76, %r127, 4;
	add.s64 	%rd77, %rd4, %rd76;
	ld.global.f32 	%f53, [%rd77+-4];
	mul.f32 	%f54, %f52, %f53;
	cvt.f64.f32 	%fd87, %f54;
	add.f64 	%fd88, %fd86, %fd87;
	ld.global.f32 	%f55, [%rd72+256];
	ld.global.u32 	%r128, [%rd73+256];
	mul.wide.s32 	%rd78, %r128, 4;
	add.s64 	%rd79, %rd4, %rd78;
	ld.global.f32 	%f56, [%rd79+-4];
	mul.f32 	%f57, %f55, %f56;
	cvt.f64.f32 	%fd89, %f57;
	add.f64 	%fd90, %fd88, %fd89;
	ld.global.f32 	%f58, [%rd72+384];
	ld.global.u32 	%r129, [%rd73+384];
	mul.wide.s32 	%rd80, %r129, 4;
	add.s64 	%rd81, %rd4, %rd80;
	ld.global.f32 	%f59, [%rd81+-4];
	mul.f32 	%f60, %f58, %f59;
	cvt.f64.f32 	%fd91, %f60;
	add.f64 	%fd92, %fd90, %fd91;
	ld.global.f32 	%f61, [%rd72+512];
	ld.global.u32 	%r130, [%rd73+512];
	mul.wide.s32 	%rd82, %r130, 4;
	add.s64 	%rd83, %rd4, %rd82;
	ld.global.f32 	%f62, [%rd83+-4];
	mul.f32 	%f63, %f61, %f62;
	cvt.f64.f32 	%fd93, %f63;
	add.f64 	%fd94, %fd92, %fd93;
	ld.global.f32 	%f64, [%rd72+640];
	ld.global.u32 	%r131, [%rd73+640];
	mul.wide.s32 	%rd84, %r131, 4;
	add.s64 	%rd85, %rd4, %rd84;
	ld.global.f32 	%f65, [%rd85+-4];
	mul.f32 	%f66, %f64, %f65;
	cvt.f64.f32 	%fd95, %f66;
	add.f64 	%fd96, %fd94, %fd95;
	ld.global.f32 	%f67, [%rd72+768];
	ld.global.u32 	%r132, [%rd73+768];
	mul.wide.s32 	%rd86, %r132, 4;
	add.s64 	%rd87, %rd4, %rd86;
	ld.global.f32 	%f68, [%rd87+-4];
	mul.f32 	%f69, %f67, %f68;
	cvt.f64.f32 	%fd97, %f69;
	add.f64 	%fd98, %fd96, %fd97;
	ld.global.f32 	%f70, [%rd72+896];
	ld.global.u32 	%r133, [%rd73+896];
	mul.wide.s32 	%rd88, %r133, 4;
	add.s64 	%rd89, %rd4, %rd88;
	ld.global.f32 	%f71, [%rd89+-4];
	mul.f32 	%f72, %f70, %f71;
	cvt.f64.f32 	%fd99, %f72;
	add.f64 	%fd246, %fd98, %fd99;
	add.s32 	%r195, %r195, 256;
	add.s32 	%r192, %r192, 8;
	setp.eq.s32 	%p21, %r192, %r21;
	@%p21 bra 	$L__BB3_13;
	bra.uni 	$L__BB3_12;
$L__BB3_13:
	setp.eq.s32 	%p22, %r20, 0;
	@%p22 bra 	$L__BB3_33;
	setp.lt.u32 	%p23, %r20, 4;
	@%p23 bra 	$L__BB3_16;
	mul.wide.s32 	%rd90, %r195, 4;
	add.s64 	%rd91, %rd6, %rd90;
	ld.global.f32 	%f73, [%rd91];
	add.s64 	%rd92, %rd5, %rd90;
	ld.global.u32 	%r134, [%rd92];
	mul.wide.s32 	%rd93, %r134, 4;
	add.s64 	%rd94, %rd4, %rd93;
	ld.global.f32 	%f74, [%rd94+-4];
	mul.f32 	%f75, %f73, %f74;
	cvt.f64.f32 	%fd101, %f75;
	add.f64 	%fd102, %fd246, %fd101;
	ld.global.f32 	%f76, [%rd91+128];
	ld.global.u32 	%r135, [%rd92+128];
	mul.wide.s32 	%rd95, %r135, 4;
	add.s64 	%rd96, %rd4, %rd95;
	ld.global.f32 	%f77, [%rd96+-4];
	mul.f32 	%f78, %f76, %f77;
	cvt.f64.f32 	%fd103, %f78;
	add.f64 	%fd104, %fd102, %fd103;
	ld.global.f32 	%f79, [%rd91+256];
	ld.global.u32 	%r136, [%rd92+256];
	mul.wide.s32 	%rd97, %r136, 4;
	add.s64 	%rd98, %rd4, %rd97;
	ld.global.f32 	%f80, [%rd98+-4];
	mul.f32 	%f81, %f79, %f80;
	cvt.f64.f32 	%fd105, %f81;
	add.f64 	%fd106, %fd104, %fd105;
	ld.global.f32 	%f82, [%rd91+384];
	ld.global.u32 	%r137, [%rd92+384];
	mul.wide.s32 	%rd99, %r137, 4;
	add.s64 	%rd100, %rd4, %rd99;
	ld.global.f32 	%f83, [%rd100+-4];
	mul.f32 	%f84, %f82, %f83;
	cvt.f64.f32 	%fd107, %f84;
	add.f64 	%fd246, %fd106, %fd107;
	add.s32 	%r195, %r195, 128;
$L__BB3_16:
	and.b32  	%r138, %r19, 3;
	setp.eq.s32 	%p24, %r138, 0;
	@%p24 bra 	$L__BB3_33;
	setp.eq.s32 	%p25, %r138, 1;
	@%p25 bra 	$L__BB3_19;
	mul.wide.s32 	%rd101, %r195, 4;
	add.s64 	%rd102, %rd6, %rd101;
	ld.global.f32 	%f85, [%rd102];
	add.s64 	%rd103, %rd5, %rd101;
	ld.global.u32 	%r139, [%rd103];
	mul.wide.s32 	%rd104, %r139, 4;
	add.s64 	%rd105, %rd4, %rd104;
	ld.global.f32 	%f86, [%rd105+-4];
	mul.f32 	%f87, %f85, %f86;
	cvt.f64.f32 	%fd109, %f87;
	add.f64 	%fd110, %fd246, %fd109;
	ld.global.f32 	%f88, [%rd102+128];
	ld.global.u32 	%r140, [%rd103+128];
	mul.wide.s32 	%rd106, %r140, 4;
	add.s64 	%rd107, %rd4, %rd106;
	ld.global.f32 	%f89, [%rd107+-4];
	mul.f32 	%f90, %f88, %f89;
	cvt.f64.f32 	%fd111, %f90;
	add.f64 	%fd246, %fd110, %fd111;
	add.s32 	%r195, %r195, 64;
$L__BB3_19:
	and.b32  	%r141, %r18, 32;
	setp.ne.s32 	%p26, %r141, 0;
	@%p26 bra 	$L__BB3_33;
	mul.wide.s32 	%rd108, %r195, 4;
	add.s64 	%rd109, %rd6, %rd108;
	ld.global.f32 	%f91, [%rd109];
	add.s64 	%rd110, %rd5, %rd108;
	ld.global.u32 	%r142, [%rd110];
	mul.wide.s32 	%rd111, %r142, 4;
	add.s64 	%rd112, %rd4, %rd111;
	ld.global.f32 	%f92, [%rd112+-4];
	mul.f32 	%f93, %f91, %f92;
	cvt.f64.f32 	%fd112, %f93;
	add.f64 	%fd246, %fd246, %fd112;
	bra.uni 	$L__BB3_33;
$L__BB3_21:
	add.s32 	%r198, %r11, %r2;
	setp.ge.s32 	%p8, %r198, %r12;
	@%p8 bra 	$L__BB3_33;
	add.s32 	%r97, %r198, 32;
	max.s32 	%r98, %r12, %r97;
	add.s32 	%r99, %r98, %r7;
	sub.s32 	%r27, %r99, %r11;
	shr.u32 	%r100, %r27, 5;
	add.s32 	%r28, %r100, 1;
	and.b32  	%r29, %r28, 7;
	setp.lt.u32 	%p9, %r27, 224;
	@%p9 bra 	$L__BB3_25;
	and.b32  	%r101, %r28, 268435448;
	neg.s32 	%r193, %r101;
$L__BB3_24:
	.pragma "nounroll";
	mul.wide.s32 	%rd24, %r198, 4;
	add.s64 	%rd25, %rd6, %rd24;
	add.s64 	%rd26, %rd5, %rd24;
	ld.global.f32 	%f1, [%rd25];
	ld.global.u32 	%r102, [%rd26];
	mul.wide.s32 	%rd27, %r102, 4;
	add.s64 	%rd28, %rd4, %rd27;
	ld.global.f32 	%f2, [%rd28+-4];
	mul.f32 	%f3, %f1, %f2;
	cvt.f64.f32 	%fd55, %f3;
	add.f64 	%fd56, %fd246, %fd55;
	ld.global.f32 	%f4, [%rd25+128];
	ld.global.u32 	%r103, [%rd26+128];
	mul.wide.s32 	%rd29, %r103, 4;
	add.s64 	%rd30, %rd4, %rd29;
	ld.global.f32 	%f5, [%rd30+-4];
	mul.f32 	%f6, %f4, %f5;
	cvt.f64.f32 	%fd57, %f6;
	add.f64 	%fd58, %fd56, %fd57;
	ld.global.f32 	%f7, [%rd25+256];
	ld.global.u32 	%r104, [%rd26+256];
	mul.wide.s32 	%rd31, %r104, 4;
	add.s64 	%rd32, %rd4, %rd31;
	ld.global.f32 	%f8, [%rd32+-4];
	mul.f32 	%f9, %f7, %f8;
	cvt.f64.f32 	%fd59, %f9;
	add.f64 	%fd60, %fd58, %fd59;
	ld.global.f32 	%f10, [%rd25+384];
	ld.global.u32 	%r105, [%rd26+384];
	mul.wide.s32 	%rd33, %r105, 4;
	add.s64 	%rd34, %rd4, %rd33;
	ld.global.f32 	%f11, [%rd34+-4];
	mul.f32 	%f12, %f10, %f11;
	cvt.f64.f32 	%fd61, %f12;
	add.f64 	%fd62, %fd60, %fd61;
	ld.global.f32 	%f13, [%rd25+512];
	ld.global.u32 	%r106, [%rd26+512];
	mul.wide.s32 	%rd35, %r106, 4;
	add.s64 	%rd36, %rd4, %rd35;
	ld.global.f32 	%f14, [%rd36+-4];
	mul.f32 	%f15, %f13, %f14;
	cvt.f64.f32 	%fd63, %f15;
	add.f64 	%fd64, %fd62, %fd63;
	ld.global.f32 	%f16, [%rd25+640];
	ld.global.u32 	%r107, [%rd26+640];
	mul.wide.s32 	%rd37, %r107, 4;
	add.s64 	%rd38, %rd4, %rd37;
	ld.global.f32 	%f17, [%rd38+-4];
	mul.f32 	%f18, %f16, %f17;
	cvt.f64.f32 	%fd65, %f18;
	add.f64 	%fd66, %fd64, %fd65;
	ld.global.f32 	%f19, [%rd25+768];
	ld.global.u32 	%r108, [%rd26+768];
	mul.wide.s32 	%rd39, %r108, 4;
	add.s64 	%rd40, %rd4, %rd39;
	ld.global.f32 	%f20, [%rd40+-4];
	mul.f32 	%f21, %f19, %f20;
	cvt.f64.f32 	%fd67, %f21;
	add.f64 	%fd68, %fd66, %fd67;
	ld.global.f32 	%f22, [%rd25+896];
	ld.global.u32 	%r109, [%rd26+896];
	mul.wide.s32 	%rd41, %r109, 4;
	add.s64 	%rd42, %rd4, %rd41;
	ld.global.f32 	%f23, [%rd42+-4];
	mul.f32 	%f24, %f22, %f23;
	cvt.f64.f32 	%fd69, %f24;
	add.f64 	%fd246, %fd68, %fd69;
	add.s32 	%r198, %r198, 256;
	add.s32 	%r193, %r193, 8;
	setp.eq.s32 	%p10, %r193, 0;
	@%p10 bra 	$L__BB3_25;
	bra.uni 	$L__BB3_24;
$L__BB3_25:
	setp.eq.s32 	%p11, %r29, 0;
	@%p11 bra 	$L__BB3_33;
	setp.lt.u32 	%p12, %r29, 4;
	@%p12 bra 	$L__BB3_28;
	mul.wide.s32 	%rd43, %r198, 4;
	add.s64 	%rd44, %rd6, %rd43;
	ld.global.f32 	%f25, [%rd44];
	add.s64 	%rd45, %rd5, %rd43;
	ld.global.u32 	%r110, [%rd45];
	mul.wide.s32 	%rd46, %r110, 4;
	add.s64 	%rd47, %rd4, %rd46;
	ld.global.f32 	%f26, [%rd47+-4];
	mul.f32 	%f27, %f25, %f26;
	cvt.f64.f32 	%fd71, %f27;
	add.f64 	%fd72, %fd246, %fd71;
	ld.global.f32 	%f28, [%rd44+128];
	ld.global.u32 	%r111, [%rd45+128];
	mul.wide.s32 	%rd48, %r111, 4;
	add.s64 	%rd49, %rd4, %rd48;
	ld.global.f32 	%f29, [%rd49+-4];
	mul.f32 	%f30, %f28, %f29;
	cvt.f64.f32 	%fd73, %f30;
	add.f64 	%fd74, %fd72, %fd73;
	ld.global.f32 	%f31, [%rd44+256];
	ld.global.u32 	%r112, [%rd45+256];
	mul.wide.s32 	%rd50, %r112, 4;
	add.s64 	%rd51, %rd4, %rd50;
	ld.global.f32 	%f32, [%rd51+-4];
	mul.f32 	%f33, %f31, %f32;
	cvt.f64.f32 	%fd75, %f33;
	add.f64 	%fd76, %fd74, %fd75;
	ld.global.f32 	%f34, [%rd44+384];
	ld.global.u32 	%r113, [%rd45+384];
	mul.wide.s32 	%rd52, %r113, 4;
	add.s64 	%rd53, %rd4, %rd52;
	ld.global.f32 	%f35, [%rd53+-4];
	mul.f32 	%f36, %f34, %f35;
	cvt.f64.f32 	%fd77, %f36;
	add.f64 	%fd246, %fd76, %fd77;
	add.s32 	%r198, %r198, 128;
$L__BB3_28:
	and.b32  	%r114, %r28, 3;
	setp.eq.s32 	%p13, %r114, 0;
	@%p13 bra 	$L__BB3_33;
	setp.eq.s32 	%p14, %r114, 1;
	@%p14 bra 	$L__BB3_31;
	mul.wide.s32 	%rd54, %r198, 4;
	add.s64 	%rd55, %rd6, %rd54;
	ld.global.f32 	%f37, [%rd55];
	add.s64 	%rd56, %rd5, %rd54;
	ld.global.u32 	%r115, [%rd56];
	mul.wide.s32 	%rd57, %r115, 4;
	add.s64 	%rd58, %rd4, %rd57;
	ld.global.f32 	%f38, [%rd58+-4];
	mul.f32 	%f39, %f37, %f38;
	cvt.f64.f32 	%fd79, %f39;
	add.f64 	%fd80, %fd246, %fd79;
	ld.global.f32 	%f40, [%rd55+128];
	ld.global.u32 	%r116, [%rd56+128];
	mul.wide.s32 	%rd59, %r116, 4;
	add.s64 	%rd60, %rd4, %rd59;
	ld.global.f32 	%f41, [%rd60+-4];
	mul.f32 	%f42, %f40, %f41;
	cvt.f64.f32 	%fd81, %f42;
	add.f64 	%fd246, %fd80, %fd81;
	add.s32 	%r198, %r198, 64;
$L__BB3_31:
	and.b32  	%r117, %r27, 32;
	setp.ne.s32 	%p15, %r117, 0;
	@%p15 bra 	$L__BB3_33;
	mul.wide.s32 	%rd61, %r198, 4;
	add.s64 	%rd62, %rd6, %rd61;
	ld.global.f32 	%f43, [%rd62];
	add.s64 	%rd63, %rd5, %rd61;
	ld.global.u32 	%r118, [%rd63];
	mul.wide.s32 	%rd64, %r118, 4;
	add.s64 	%rd65, %rd4, %rd64;
	ld.global.f32 	%f44, [%rd65+-4];
	mul.f32 	%f45, %f43, %f44;
	cvt.f64.f32 	%fd82, %f45;
	add.f64 	%fd246, %fd246, %fd82;
$L__BB3_33:
	sub.s32 	%r143, %r14, %r13;
	setp.lt.s32 	%p27, %r143, 33;
	@%p27 bra 	$L__BB3_48;
	and.b32  	%r45, %r13, -32;
	add.s32 	%r46, %r45, %r2;
	setp.lt.s32 	%p36, %r46, %r13;
	setp.ge.s32 	%p37, %r46, %r14;
	or.pred  	%p38, %p36, %p37;
	@%p38 bra 	$L__BB3_36;
	mul.wide.s32 	%rd159, %r46, 8;
	add.s64 	%rd160, %rd3, %rd159;
	ld.global.f64 	%fd157, [%rd160];
	mul.wide.s32 	%rd161, %r46, 4;
	add.s64 	%rd162, %rd2, %rd161;
	ld.global.u32 	%r167, [%rd162];
	mul.wide.s32 	%rd163, %r167, 8;
	add.s64 	%rd164, %rd1, %rd163;
	ld.global.f64 	%fd158, [%rd164+-8];
	fma.rn.f64 	%fd246, %fd157, %fd158, %fd246;
$L__BB3_36:
	add.s32 	%r205, %r8, %r45;
	setp.ge.s32 	%p39, %r205, %r14;
	@%p39 bra 	$L__BB3_60;
	add.s32 	%r168, %r46, 64;
	max.s32 	%r169, %r14, %r168;
	sub.s32 	%r170, %r169, %r46;
	add.s32 	%r48, %r170, -33;
	shr.u32 	%r171, %r48, 5;
	add.s32 	%r49, %r171, 1;
	and.b32  	%r50, %r49, 7;
	setp.lt.u32 	%p40, %r48, 224;
	@%p40 bra 	$L__BB3_40;
	and.b32  	%r51, %r49, 268435448;
	mov.b32 	%r202, 0;
$L__BB3_39:
	.pragma "nounroll";
	mul.wide.s32 	%rd165, %r205, 8;
	add.s64 	%rd166, %rd3, %rd165;
	ld.global.f64 	%fd160, [%rd166];
	mul.wide.s32 	%rd167, %r205, 4;
	add.s64 	%rd168, %rd2, %rd167;
	ld.global.u32 	%r173, [%rd168];
	mul.wide.s32 	%rd169, %r173, 8;
	add.s64 	%rd170, %rd1, %rd169;
	ld.global.f64 	%fd161, [%rd170+-8];
	fma.rn.f64 	%fd162, %fd160, %fd161, %fd246;
	ld.global.f64 	%fd163, [%rd166+256];
	ld.global.u32 	%r174, [%rd168+128];
	mul.wide.s32 	%rd171, %r174, 8;
	add.s64 	%rd172, %rd1, %rd171;
	ld.global.f64 	%fd164, [%rd172+-8];
	fma.rn.f64 	%fd165, %fd163, %fd164, %fd162;
	ld.global.f64 	%fd166, [%rd166+512];
	ld.global.u32 	%r175, [%rd168+256];
	mul.wide.s32 	%rd173, %r175, 8;
	add.s64 	%rd174, %rd1, %rd173;
	ld.global.f64 	%fd167, [%rd174+-8];
	fma.rn.f64 	%fd168, %fd166, %fd167, %fd165;
	ld.global.f64 	%fd169, [%rd166+768];
	ld.global.u32 	%r176, [%rd168+384];
	mul.wide.s32 	%rd175, %r176, 8;
	add.s64 	%rd176, %rd1, %rd175;
	ld.global.f64 	%fd170, [%rd176+-8];
	fma.rn.f64 	%fd171, %fd169, %fd170, %fd168;
	ld.global.f64 	%fd172, [%rd166+1024];
	ld.global.u32 	%r177, [%rd168+512];
	mul.wide.s32 	%rd177, %r177, 8;
	add.s64 	%rd178, %rd1, %rd177;
	ld.global.f64 	%fd173, [%rd178+-8];
	fma.rn.f64 	%fd174, %fd172, %fd173, %fd171;
	ld.global.f64 	%fd175, [%rd166+1280];
	ld.global.u32 	%r178, [%rd168+640];
	mul.wide.s32 	%rd179, %r178, 8;
	add.s64 	%rd180, %rd1, %rd179;
	ld.global.f64 	%fd176, [%rd180+-8];
	fma.rn.f64 	%fd177, %fd175, %fd176, %fd174;
	ld.global.f64 	%fd178, [%rd166+1536];
	ld.global.u32 	%r179, [%rd168+768];
	mul.wide.s32 	%rd181, %r179, 8;
	add.s64 	%rd182, %rd1, %rd181;
	ld.global.f64 	%fd179, [%rd182+-8];
	fma.rn.f64 	%fd180, %fd178, %fd179, %fd177;
	ld.global.f64 	%fd181, [%rd166+1792];
	ld.global.u32 	%r180, [%rd168+896];
	mul.wide.s32 	%rd183, %r180, 8;
	add.s64 	%rd184, %rd1, %rd183;
	ld.global.f64 	%fd182, [%rd184+-8];
	fma.rn.f64 	%fd246, %fd181, %fd182, %fd180;
	add.s32 	%r205, %r205, 256;
	add.s32 	%r202, %r202, 8;
	setp.eq.s32 	%p41, %r202, %r51;
	@%p41 bra 	$L__BB3_40;
	bra.uni 	$L__BB3_39;
$L__BB3_40:
	setp.eq.s32 	%p42, %r50, 0;
	@%p42 bra 	$L__BB3_60;
	setp.lt.u32 	%p43, %r50, 4;
	@%p43 bra 	$L__BB3_43;
	mul.wide.s32 	%rd185, %r205, 8;
	add.s64 	%rd186, %rd3, %rd185;
	ld.global.f64 	%fd184, [%rd186];
	mul.wide.s32 	%rd187, %r205, 4;
	add.s64 	%rd188, %rd2, %rd187;
	ld.global.u32 	%r181, [%rd188];
	mul.wide.s32 	%rd189, %r181, 8;
	add.s64 	%rd190, %rd1, %rd189;
	ld.global.f64 	%fd185, [%rd190+-8];
	fma.rn.f64 	%fd186, %fd184, %fd185, %fd246;
	ld.global.f64 	%fd187, [%rd186+256];
	ld.global.u32 	%r182, [%rd188+128];
	mul.wide.s32 	%rd191, %r182, 8;
	add.s64 	%rd192, %rd1, %rd191;
	ld.global.f64 	%fd188, [%rd192+-8];
	fma.rn.f64 	%fd189, %fd187, %fd188, %fd186;
	ld.global.f64 	%fd190, [%rd186+512];
	ld.global.u32 	%r183, [%rd188+256];
	mul.wide.s32 	%rd193, %r183, 8;
	add.s64 	%rd194, %rd1, %rd193;
	ld.global.f64 	%fd191, [%rd194+-8];
	fma.rn.f64 	%fd192, %fd190, %fd191, %fd189;
	ld.global.f64 	%fd193, [%rd186+768];
	ld.global.u32 	%r184, [%rd188+384];
	mul.wide.s32 	%rd195, %r184, 8;
	add.s64 	%rd196, %rd1, %rd195;
	ld.global.f64 	%fd194, [%rd196+-8];
	fma.rn.f64 	%fd246, %fd193, %fd194, %fd192;
	add.s32 	%r205, %r205, 128;
$L__BB3_43:
	and.b32  	%r185, %r49, 3;
	setp.eq.s32 	%p44, %r185, 0;
	@%p44 bra 	$L__BB3_60;
	setp.eq.s32 	%p45, %r185, 1;
	@%p45 bra 	$L__BB3_46;
	mul.wide.s32 	%rd197, %r205, 8;
	add.s64 	%rd198, %rd3, %rd197;
	ld.global.f64 	%fd196, [%rd198];
	mul.wide.s32 	%rd199, %r205, 4;
	add.s64 	%rd200, %rd2, %rd199;
	ld.global.u32 	%r186, [%rd200];
	mul.wide.s32 	%rd201, %r186, 8;
	add.s64 	%rd202, %rd1, %rd201;
	ld.global.f64 	%fd197, [%rd202+-8];
	fma.rn.f64 	%fd198, %fd196, %fd197, %fd246;
	ld.global.f64 	%fd199, [%rd198+256];
	ld.global.u32 	%r187, [%rd200+128];
	mul.wide.s32 	%rd203, %r187, 8;
	add.s64 	%rd204, %rd1, %rd203;
	ld.global.f64 	%fd200, [%rd204+-8];
	fma.rn.f64 	%fd246, %fd199, %fd200, %fd198;
	add.s32 	%r205, %r205, 64;
$L__BB3_46:
	and.b32  	%r188, %r48, 32;
	setp.ne.s32 	%p46, %r188, 0;
	@%p46 bra 	$L__BB3_60;
	mul.wide.s32 	%rd205, %r205, 8;
	add.s64 	%rd206, %rd3, %rd205;
	ld.global.f64 	%fd201, [%rd206];
	mul.wide.s32 	%rd207, %r205, 4;
	add.s64 	%rd208, %rd2, %rd207;
	ld.global.u32 	%r189, [%rd208];
	mul.wide.s32 	%rd209, %r189, 8;
	add.s64 	%rd210, %rd1, %rd209;
	ld.global.f64 	%fd202, [%rd210+-8];
	fma.rn.f64 	%fd246, %fd201, %fd202, %fd246;
	bra.uni 	$L__BB3_60;
$L__BB3_48:
	add.s32 	%r208, %r13, %r2;
	setp.ge.s32 	%p28, %r208, %r14;
	@%p28 bra 	$L__BB3_60;
	add.s32 	%r144, %r208, 32;
	max.s32 	%r145, %r14, %r144;
	add.s32 	%r146, %r145, %r7;
	sub.s32 	%r57, %r146, %r13;
	shr.u32 	%r147, %r57, 5;
	add.s32 	%r58, %r147, 1;
	and.b32  	%r59, %r58, 7;
	setp.lt.u32 	%p29, %r57, 224;
	@%p29 bra 	$L__BB3_52;
	and.b32  	%r60, %r58, 268435448;
	mov.b32 	%r204, 0;
$L__BB3_51:
	.pragma "nounroll";
	mul.wide.s32 	%rd113, %r208, 8;
	add.s64 	%rd114, %rd3, %rd113;
	ld.global.f64 	%fd114, [%rd114];
	mul.wide.s32 	%rd115, %r208, 4;
	add.s64 	%rd116, %rd2, %rd115;
	ld.global.u32 	%r149, [%rd116];
	mul.wide.s32 	%rd117, %r149, 8;
	add.s64 	%rd118, %rd1, %rd117;
	ld.global.f64 	%fd115, [%rd118+-8];
	fma.rn.f64 	%fd116, %fd114, %fd115, %fd246;
	ld.global.f64 	%fd117, [%rd114+256];
	ld.global.u32 	%r150, [%rd116+128];
	mul.wide.s32 	%rd119, %r150, 8;
	add.s64 	%rd120, %rd1, %rd119;
	ld.global.f64 	%fd118, [%rd120+-8];
	fma.rn.f64 	%fd119, %fd117, %fd118, %fd116;
	ld.global.f64 	%fd120, [%rd114+512];
	ld.global.u32 	%r151, [%rd116+256];
	mul.wide.s32 	%rd121, %r151, 8;
	add.s64 	%rd122, %rd1, %rd121;
	ld.global.f64 	%fd121, [%rd122+-8];
	fma.rn.f64 	%fd122, %fd120, %fd121, %fd119;
	ld.global.f64 	%fd123, [%rd114+768];
	ld.global.u32 	%r152, [%rd116+384];
	mul.wide.s32 	%rd123, %r152, 8;
	add.s64 	%rd124, %rd1, %rd123;
	ld.global.f64 	%fd124, [%rd124+-8];
	fma.rn.f64 	%fd125, %fd123, %fd124, %fd122;
	ld.global.f64 	%fd126, [%rd114+1024];
	ld.global.u32 	%r153, [%rd116+512];
	mul.wide.s32 	%rd125, %r153, 8;
	add.s64 	%rd126, %rd1, %rd125;
	ld.global.f64 	%fd127, [%rd126+-8];
	fma.rn.f64 	%fd128, %fd126, %fd127, %fd125;
	ld.global.f64 	%fd129, [%rd114+1280];
	ld.global.u32 	%r154, [%rd116+640];
	mul.wide.s32 	%rd127, %r154, 8;
	add.s64 	%rd128, %rd1, %rd127;
	ld.global.f64 	%fd130, [%rd128+-8];
	fma.rn.f64 	%fd131, %fd129, %fd130, %fd128;
	ld.global.f64 	%fd132, [%rd114+1536];
	ld.global.u32 	%r155, [%rd116+768];
	mul.wide.s32 	%rd129, %r155, 8;
	add.s64 	%rd130, %rd1, %rd129;
	ld.global.f64 	%fd133, [%rd130+-8];
	fma.rn.f64 	%fd134, %fd132, %fd133, %fd131;
	ld.global.f64 	%fd135, [%rd114+1792];
	ld.global.u32 	%r156, [%rd116+896];
	mul.wide.s32 	%rd131, %r156, 8;
	add.s64 	%rd132, %rd1, %rd131;
	ld.global.f64 	%fd136, [%rd132+-8];
	fma.rn.f64 	%fd246, %fd135, %fd136, %fd134;
	add.s32 	%r208, %r208, 256;
	add.s32 	%r204, %r204, 8;
	setp.eq.s32 	%p30, %r204, %r60;
	@%p30 bra 	$L__BB3_52;
	bra.uni 	$L__BB3_51;
$L__BB3_52:
	setp.eq.s32 	%p31, %r59, 0;
	@%p31 bra 	$L__BB3_60;
	setp.lt.u32 	%p32, %r59, 4;
	@%p32 bra 	$L__BB3_55;
	mul.wide.s32 	%rd133, %r208, 8;
	add.s64 	%rd134, %rd3, %rd133;
	ld.global.f64 	%fd138, [%rd134];
	mul.wide.s32 	%rd135, %r208, 4;
	add.s64 	%rd136, %rd2, %rd135;
	ld.global.u32 	%r157, [%rd136];
	mul.wide.s32 	%rd137, %r157, 8;
	add.s64 	%rd138, %rd1, %rd137;
	ld.global.f64 	%fd139, [%rd138+-8];
	fma.rn.f64 	%fd140, %fd138, %fd139, %fd246;
	ld.global.f64 	%fd141, [%rd134+256];
	ld.global.u32 	%r158, [%rd136+128];
	mul.wide.s32 	%rd139, %r158, 8;
	add.s64 	%rd140, %rd1, %rd139;
	ld.global.f64 	%fd142, [%rd140+-8];
	fma.rn.f64 	%fd143, %fd141, %fd142, %fd140;
	ld.global.f64 	%fd144, [%rd134+512];
	ld.global.u32 	%r159, [%rd136+256];
	mul.wide.s32 	%rd141, %r159, 8;
	add.s64 	%rd142, %rd1, %rd141;
	ld.global.f64 	%fd145, [%rd142+-8];
	fma.rn.f64 	%fd146, %fd144, %fd145, %fd143;
	ld.global.f64 	%fd147, [%rd134+768];
	ld.global.u32 	%r160, [%rd136+384];
	mul.wide.s32 	%rd143, %r160, 8;
	add.s64 	%rd144, %rd1, %rd143;
	ld.global.f64 	%fd148, [%rd144+-8];
	fma.rn.f64 	%fd246, %fd147, %fd148, %fd146;
	add.s32 	%r208, %r208, 128;
$L__BB3_55:
	and.b32  	%r161, %r58, 3;
	setp.eq.s32 	%p33, %r161, 0;
	@%p33 bra 	$L__BB3_60;
	setp.eq.s32 	%p34, %r161, 1;
	@%p34 bra 	$L__BB3_58;
	mul.wide.s32 	%rd145, %r208, 8;
	add.s64 	%rd146, %rd3, %rd145;
	ld.global.f64 	%fd150, [%rd146];
	mul.wide.s32 	%rd147, %r208, 4;
	add.s64 	%rd148, %rd2, %rd147;
	ld.global.u32 	%r162, [%rd148];
	mul.wide.s32 	%rd149, %r162, 8;
	add.s64 	%rd150, %rd1, %rd149;
	ld.global.f64 	%fd151, [%rd150+-8];
	fma.rn.f64 	%fd152, %fd150, %fd151, %fd246;
	ld.global.f64 	%fd153, [%rd146+256];
	ld.global.u32 	%r163, [%rd148+128];
	mul.wide.s32 	%rd151, %r163, 8;
	add.s64 	%rd152, %rd1, %rd151;
	ld.global.f64 	%fd154, [%rd152+-8];
	fma.rn.f64 	%fd246, %fd153, %fd154, %fd152;
	add.s32 	%r208, %r208, 64;
$L__BB3_58:
	and.b32  	%r164, %r57, 32;
	setp.ne.s32 	%p35, %r164, 0;
	@%p35 bra 	$L__BB3_60;
	mul.wide.s32 	%rd153, %r208, 8;
	add.s64 	%rd154, %rd3, %rd153;
	ld.global.f64 	%fd155, [%rd154];
	mul.wide.s32 	%rd155, %r208, 4;
	add.s64 	%rd156, %rd2, %rd155;
	ld.global.u32 	%r165, [%rd156];
	mul.wide.s32 	%rd157, %r165, 8;
	add.s64 	%rd158, %rd1, %rd157;
	ld.global.f64 	%fd156, [%rd158+-8];
	fma.rn.f64 	%fd246, %fd155, %fd156, %fd246;
$L__BB3_60:
	setp.ne.s32 	%p47, %r2, 0;
	st.volatile.shared.f64 	[%r6], %fd246;
	ld.volatile.shared.f64 	%fd203, [%r6+128];
	add.f64 	%fd204, %fd246, %fd203;
	st.volatile.shared.f64 	[%r6], %fd204;
	ld.volatile.shared.f64 	%fd205, [%r6+64];
	add.f64 	%fd206, %fd204, %fd205;
	st.volatile.shared.f64 	[%r6], %fd206;
	ld.volatile.shared.f64 	%fd207, [%r6+32];
	add.f64 	%fd208, %fd206, %fd207;
	st.volatile.shared.f64 	[%r6], %fd208;
	ld.volatile.shared.f64 	%fd209, [%r6+16];
	add.f64 	%fd210, %fd208, %fd209;
	st.volatile.shared.f64 	[%r6], %fd210;
	ld.volatile.shared.f64 	%fd211, [%r6+8];
	add.f64 	%fd212, %fd210, %fd211;
	st.volatile.shared.f64 	[%r6], %fd212;
	@%p47 bra 	$L__BB3_62;
	ld.volatile.shared.f64 	%fd213, [%r6];
	st.global.f64 	[%rd10], %fd213;
$L__BB3_62:
	add.s32 	%r190, %r190, %r9;
	setp.lt.u32 	%p48, %r190, %r76;
	@%p48 bra 	$L__BB3_2;
$L__BB3_63:
	ret;

}


// ===== COMPILED SASS (sm_100) =====

	.target	sm_100

	.elftype	@"ET_EXEC"


//--------------------- .note.nv.tkinfo           --------------------------
	.section	.note.nv.tkinfo,"",@"SHT_NOTE"
	.sectionflags	@"SHF_NOTE_NV_TKINFO"
	.tkinfo
        /*0018*/ 	.word	0x00000002
        /*0030*/ 	.string	""
        /*0030*/ 	.string	"ptxas"
        /*0030*/ 	.string	"Cuda compilation tools, release 13.0, V13.0.88"
        /*0030*/ 	.string	"Build cuda_13.0.r13.0/compiler.36424714_0"
        /*0030*/ 	.string	"-arch sm_100 -m 64 "



//--------------------- .note.nv.cuinfo           --------------------------
	.section	.note.nv.cuinfo,"",@"SHT_NOTE"
	.sectionflags	@"SHF_NOTE_NV_CUINFO"
        /*0018*/ 	.short	0x0002
        /*001a*/ 	.short	0x0064
        /*001c*/ 	.short	0x0082
	.zero		2


//--------------------- .nv.info                  --------------------------
	.section	.nv.info,"",@"SHT_CUDA_INFO"
	.align	4


	//----- nvinfo : EIATTR_REGCOUNT
	.align		4
        /*0000*/ 	.byte	0x04, 0x2f
        /*0002*/ 	.short	(.L_1 - .L_0)
	.align		4
.L_0:
        /*0004*/ 	.word	index@(_Z7stretchPdS_i)
        /*0008*/ 	.word	0x0000001c


	//----- nvinfo : EIATTR_FRAME_SIZE
	.align		4
.L_1:
        /*000c*/ 	.byte	0x04, 0x11
        /*000e*/ 	.short	(.L_3 - .L_2)
	.align		4
.L_2:
        /*0010*/ 	.word	index@(_Z7stretchPdS_i)
        /*0014*/ 	.word	0x00000000


	//----- nvinfo : EIATTR_REGCOUNT
	.align		4
.L_3:
        /*0018*/ 	.byte	0x04, 0x2f
        /*001a*/ 	.short	(.L_5 - .L_4)
	.align		4
.L_4:
        /*001c*/ 	.word	index@(_Z26kernel_update_hess_stretchPdiS_S_S_S_ii)
        /*0020*/ 	.word	0x00000020


	//----- nvinfo : EIATTR_FRAME_SIZE
	.align		4
.L_5:
        /*0024*/ 	.byte	0x04, 0x11
        /*0026*/ 	.short	(.L_7 - .L_6)
	.align		4
.L_6:
        /*0028*/ 	.word	index@(_Z26kernel_update_hess_stretchPdiS_S_S_S_ii)
        /*002c*/ 	.word	0x00000000


	//----- nvinfo : EIATTR_REGCOUNT
	.align		4
.L_7:
        /*0030*/ 	.byte	0x04, 0x2f
        /*0032*/ 	.short	(.L_9 - .L_8)
	.align		4
.L_8:
        /*0034*/ 	.word	index@(_Z9spmv_cuspjPKdPKiS2_S0_Pd)
        /*0038*/ 	.word	0x00000020


	//----- nvinfo : EIATTR_FRAME_SIZE
	.align		4
.L_9:
        /*003c*/ 	.byte	0x04, 0x11
        /*003e*/ 	.short	(.L_11 - .L_10)
	.align		4
.L_10:
        /*0040*/ 	.word	index@(_Z9spmv_cuspjPKdPKiS2_S0_Pd)
        /*0044*/ 	.word	0x00000000


	//----- nvinfo : EIATTR_REGCOUNT
	.align		4
.L_11:
        /*0048*/ 	.byte	0x04, 0x2f
        /*004a*/ 	.short	(.L_13 - .L_12)
	.align		4
.L_12:
        /*004c*/ 	.word	index@(_Z44kernel_spmv_CSR_vector_Mixed_Entrywise_SplitjPKfPfPKiS3_PKdS5_S3_S3_Pdb)
        /*0050*/ 	.word	0x00000020


	//----- nvinfo : EIATTR_FRAME_SIZE
	.align		4
.L_13:
        /*0054*/ 	.byte	0x04, 0x11
        /*0056*/ 	.short	(.L_15 - .L_14)
	.align		4
.L_14:
        /*0058*/ 	.word	index@(_Z44kernel_spmv_CSR_vector_Mixed_Entrywise_SplitjPKfPfPKiS3_PKdS5_S3_S3_Pdb)
        /*005c*/ 	.word	0x00000000


	//----- nvinfo : EIATTR_MIN_STACK_SIZE
	.align		4
.L_15:
        /*0060*/ 	.byte	0x04, 0x12
        /*0062*/ 	.short	(.L_17 - .L_16)
	.align		4
.L_16:
        /*0064*/ 	.word	index@(_Z44kernel_spmv_CSR_vector_Mixed_Entrywise_SplitjPKfPfPKiS3_PKdS5_S3_S3_Pdb)
        /*0068*/ 	.word	0x00000000


	//----- nvinfo : EIATTR_MIN_STACK_SIZE
	.align		4
.L_17:
        /*006c*/ 	.byte	0x04, 0x12
        /*006e*/ 	.short	(.L_19 - .L_18)
	.align		4
.L_18:
        /*0070*/ 	.word	index@(_Z9spmv_cuspjPKdPKiS2_S0_Pd)
        /*0074*/ 	.word	0x00000000


	//----- nvinfo : EIATTR_MIN_STACK_SIZE
	.align		4
.L_19:
        /*0078*/ 	.byte	0x04, 0x12
        /*007a*/ 	.short	(.L_21 - .L_20)
	.align		4
.L_20:
        /*007c*/ 	.word	index@(_Z26kernel_update_hess_stretchPdiS_S_S_S_ii)
        /*0080*/ 	.word	0x00000000


	//----- nvinfo : EIATTR_MIN_STACK_SIZE
	.align		4
.L_21:
        /*0084*/ 	.byte	0x04, 0x12
        /*0086*/ 	.short	(.L_23 - .L_22)
	.align		4
.L_22:
        /*0088*/ 	.word	index@(_Z7stretchPdS_i)
        /*008c*/ 	.word	0x00000000
.L_23:


//--------------------- .nv.compat                --------------------------
	.section	.nv.compat,"",@"SHT_CUDA_COMPAT_INFO"
	.align	4
        /*0000*/ 	.byte	0x02, 0x09, 0x00, 0x00, 0x02, 0x02, 0x01, 0x00, 0x02, 0x05, 0x05, 0x00, 0x03, 0x07, 0x01, 0x01
        /*0010*/ 	.byte	0x02, 0x03, 0x00, 0x00, 0x02, 0x06, 0x01, 0x00, 0x04, 0x0b, 0x08, 0x00, 0x01, 0x00, 0x00, 0x00
        /*0020*/ 	.byte	0x00, 0x00, 0x00, 0x00


//--------------------- .nv.info._Z44kernel_spmv_CSR_vector_Mixed_Entrywise_SplitjPKfPfPKiS3_PKdS5_S3_S3_Pdb --------------------------
	.section	.nv.info._Z44kernel_spmv_CSR_vector_Mixed_Entrywise_SplitjPKfPfPKiS3_PKdS5_S3_S3_Pdb,"",@"SHT_CUDA_INFO"
	.sectionflags	@""
	.align	4


	//----- nvinfo : EIATTR_CUDA_API_VERSION
	.align		4
        /*0000*/ 	.byte	0x04, 0x37
        /*0002*/ 	.short	(.L_25 - .L_24)
.L_24:
        /*0004*/ 	.word	0x00000082


	//----- nvinfo : EIATTR_KPARAM_INFO
	.align		4
.L_25:
        /*0008*/ 	.byte	0x04, 0x17
        /*000a*/ 	.short	(.L_27 - .L_26)
.L_26:
        /*000c*/ 	.word	0x00000000
        /*0010*/ 	.short	0x000a
        /*0012*/ 	.short	0x0050
        /*0014*/ 	.byte	0x00, 0xf0, 0x05, 0x00


	//----- nvinfo : EIATTR_KPARAM_INFO
	.align		4
.L_27:
        /*0018*/ 	.byte	0x04, 0x17
        /*001a*/ 	.short	(.L_29 - .L_28)
.L_28:
        /*001c*/ 	.word	0x00000000
        /*0020*/ 	.short	0x0009
        /*0022*/ 	.short	0x0048
        /*0024*/ 	.byte	0x00, 0xf5, 0x21, 0x00


	//----- nvinfo : EIATTR_KPARAM_INFO
	.align		4
.L_29:
        /*0028*/ 	.byte	0x04, 0x17
        /*002a*/ 	.short	(.L_31 - .L_30)
.L_30:
        /*002c*/ 	.word	0x00000000
        /*0030*/ 	.short	0x0008
        /*0032*/ 	.short	0x0040
        /*0034*/ 	.byte	0x00, 0xf5, 0x21, 0x00


	//----- nvinfo : EIATTR_KPARAM_INFO
	.align		4
.L_31:
        /*0038*/ 	.byte	0x04, 0x17
        /*003a*/ 	.short	(.L_33 - .L_32)
.L_32:
        /*003c*/ 	.word	0x00000000
        /*0040*/ 	.short	0x0007
        /*0042*/ 	.short	0x0038
        /*0044*/ 	.byte	0x00, 0xf5, 0x21, 0x00


	//----- nvinfo : EIATTR_KPARAM_INFO
	.align		4
.L_33:
        /*0048*/ 	.byte	0x04, 0x17
        /*004a*/ 	.short	(.L_35 - .L_34)
.L_34:
        /*004c*/ 	.word	0x00000000
        /*0050*/ 	.short	0x0006
        /*0052*/ 	.short	0x0030
        /*0054*/ 	.byte	0x00, 0xf5, 0x21, 0x00


	//----- nvinfo : EIATTR_KPARAM_INFO
	.align		4
.L_35:
        /*0058*/ 	.byte	0x04, 0x17
        /*005a*/ 	.short	(.L_37 - .L_36)
.L_36:
        /*005c*/ 	.word	0x00000000
        /*0060*/ 	.short	0x0005
        /*0062*/ 	.short	0x0028
        /*0064*/ 	.byte	0x00, 0xf5, 0x21, 0x00


	//----- nvinfo : EIATTR_KPARAM_INFO
	.align		4
.L_37:
        /*0068*/ 	.byte	0x04, 0x17
        /*006a*/ 	.short	(.L_39 - .L_38)
.L_38:
        /*006c*/ 	.word	0x00000000
        /*0070*/ 	.short	0x0004
        /*0072*/ 	.short	0x0020
        /*0074*/ 	.byte	0x00, 0xf5, 0x21, 0x00


	//----- nvinfo : EIATTR_KPARAM_INFO
	.align		4
.L_39:
        /*0078*/ 	.byte	0x04, 0x17
        /*007a*/ 	.short	(.L_41 - .L_40)
.L_40:
        /*007c*/ 	.word	0x00000000
        /*0080*/ 	.short	0x0003
        /*0082*/ 	.short	0x0018
        /*0084*/ 	.byte	0x00, 0xf5, 0x21, 0x00


	//----- nvinfo : EIATTR_KPARAM_INFO
	.align		4
.L_41:
        /*0088*/ 	.byte	0x04, 0x17
        /*008a*/ 	.short	(.L_43 - .L_42)
.L_42:
        /*008c*/ 	.word	0x00000000
        /*0090*/ 	.short	0x0002
        /*0092*/ 	.short	0x0010
        /*0094*/ 	.byte	0x00, 0xf5, 0x21, 0x00


	//----- nvinfo : EIATTR_KPARAM_INFO
	.align		4
.L_43:
        /*0098*/ 	.byte	0x04, 0x17
        /*009a*/ 	.short	(.L_45 - .L_44)
.L_44:
        /*009c*/ 	.word	0x00000000
        /*00a0*/ 	.short	0x0001
        /*00a2*/ 	.short	0x0008
        /*00a4*/ 	.byte	0x00, 0xf5, 0x21, 0x00


	//----- nvinfo : EIATTR_KPARAM_INFO
	.align		4
.L_45:
        /*00a8*/ 	.byte	0x04, 0x17
        /*00aa*/ 	.short	(.L_47 - .L_46)
.L_46:
        /*00ac*/ 	.word	0x00000000
        /*00b0*/ 	.short	0x0000
        /*00b2*/ 	.short	0x0000
        /*00b4*/ 	.byte	0x00, 0xf0, 0x11, 0x00


	//----- nvinfo : EIATTR_SPARSE_MMA_MASK
	.align		4
.L_47:
        /*00b8*/ 	.byte	0x03, 0x50
        /*00ba*/ 	.short	0x0000


	//----- nvinfo : EIATTR_MAXREG_COUNT
	.align		4
        /*00bc*/ 	.byte	0x03, 0x1b
        /*00be*/ 	.short	0x00ff


	//----- nvinfo : EIATTR_MERCURY_ISA_VERSION
	.align		4
        /*00c0*/ 	.byte	0x03, 0x5f
        /*00c2*/ 	.short	0x0101


	//----- nvinfo : EIATTR_VRC_CTA_INIT_COUNT
	.align		4
        /*00c4*/ 	.byte	0x02, 0x4a
	.zero		1
	.zero		1


	//----- nvinfo : EIATTR_EXIT_INSTR_OFFSETS
	.align		4
        /*00c8*/ 	.byte	0x04, 0x1c
        /*00ca*/ 	.short	(.L_49 - .L_48)


	//   ....[0]....
.L_48:
        /*00cc*/ 	.word	0x00000090


	//   ....[1]....
        /*00d0*/ 	.word	0x00002af0


	//----- nvinfo : EIATTR_CRS_STACK_SIZE
	.align		4
.L_49:
        /*00d4*/ 	.byte	0x04, 0x1e
        /*00d6*/ 	.short	(.L_51 - .L_50)
.L_50:
        /*00d8*/ 	.word	0x00000000


	//----- nvinfo : EIATTR_CBANK_PARAM_SIZE
	.align		4
.L_51:
        /*00dc*/ 	.byte	0x03, 0x19
        /*00de*/ 	.short	0x0051


	//----- nvinfo : EIATTR_PARAM_CBANK
	.align		4
        /*00e0*/ 	.byte	0x04, 0x0a
        /*00e2*/ 	.short	(.L_53 - .L_52)
	.align		4
.L_52:
        /*00e4*/ 	.word	index@(.nv.constant0._Z44kernel_spmv_CSR_vector_Mixed_Entrywise_SplitjPKfPfPKiS3_PKdS5_S3_S3_Pdb)
        /*00e8*/ 	.short	0x0380
        /*00ea*/ 	.short	0x0051


	//----- nvinfo : EIATTR_SW_WAR
	.align		4
.L_53:
        /*00ec*/ 	.byte	0x04, 0x36
        /*00ee*/ 	.short	(.L_55 - .L_54)
.L_54:
        /*00f0*/ 	.word	0x00000008
.L_55:


//--------------------- .nv.info._Z9spmv_cuspjPKdPKiS2_S0_Pd --------------------------
	.section	.nv.info._Z9spmv_cuspjPKdPKiS2_S0_Pd,"",@"SHT_CUDA_INFO"
	.sectionflags	@""
	.align	4


	//----- nvinfo : EIATTR_CUDA_API_VERSION
	.align		4
        /*0000*/ 	.byte	0x04, 0x37
        /*0002*/ 	.short	(.L_57 - .L_56)
.L_56:
        /*0004*/ 	.word	0x00000082


	//----- nvinfo : EIATTR_KPARAM_INFO
	.align		4
.L_57:
        /*0008*/ 	.byte	0x04, 0x17
        /*000a*/ 	.short	(.L_59 - .L_58)
.L_58:
        /*000c*/ 	.word	0x00000000
        /*0010*/ 	.short	0x0005
        /*0012*/ 	.short	0x0028
        /*0014*/ 	.byte	0x00, 0xf5, 0x21, 0x00


	//----- nvinfo : EIATTR_KPARAM_INFO
	.align		4
.L_59:
        /*0018*/ 	.byte	0x04, 0x17
        /*001a*/ 	.short	(.L_61 - .L_60)
.L_60:
        /*001c*/ 	.word	0x00000000
        /*0020*/ 	.short	0x0004
        /*0022*/ 	.short	0x0020
        /*0024*/ 	.byte	0x00, 0xf5, 0x21, 0x00


	//----- nvinfo : EIATTR_KPARAM_INFO
	.align		4
.L_61:
        /*0028*/ 	.byte	0x04, 0x17
        /*002a*/ 	.short	(.L_63 - .L_62)
.L_62:
        /*002c*/ 	.word	0x00000000
        /*0030*/ 	.short	0x0003
        /*0032*/ 	.short	0x0018
        /*0034*/ 	.byte	0x00, 0xf5, 0x21, 0x00


	//----- nvinfo : EIATTR_KPARAM_INFO
	.align		4
.L_63:
        /*0038*/ 	.byte	0x04, 0x17
        /*003a*/ 	.short	(.L_65 - .L_64)
.L_64:
        /*003c*/ 	.word	0x00000000
        /*0040*/ 	.short	0x0002
        /*0042*/ 	.short	0x0010
        /*0044*/ 	.byte	0x00, 0xf5, 0x21, 0x00


	//----- nvinfo : EIATTR_KPARAM_INFO
	.align		4
.L_65:
        /*0048*/ 	.byte	0x04, 0x17
        /*004a*/ 	.short	(.L_67 - .L_66)
.L_66:
        /*004c*/ 	.word	0x00000000
        /*0050*/ 	.short	0x0001
        /*0052*/ 	.short	0x0008
        /*0054*/ 	.byte	0x00, 0xf5, 0x21, 0x00


	//----- nvinfo : EIATTR_KPARAM_INFO
	.align		4
.L_67:
        /*0058*/ 	.byte	0x04, 0x17
        /*005a*/ 	.short	(.L_69 - .L_68)
.L_68:
        /*005c*/ 	.word	0x00000000
        /*0060*/ 	.short	0x0000
        /*0062*/ 	.short	0x0000
        /*0064*/ 	.byte	0x00, 0xf0, 0x11, 0x00


	//----- nvinfo : EIATTR_SPARSE_MMA_MASK
	.align		4
.L_69:
        /*0068*/ 	.byte	0x03, 0x50
        /*006a*/ 	.short	0x0000


	//----- nvinfo : EIATTR_MAXREG_COUNT
	.align		4
        /*006c*/ 	.byte	0x03, 0x1b
        /*006e*/ 	.short	0x00ff


	//----- nvinfo : EIATTR_MERCURY_ISA_VERSION
	.align		4
        /*0070*/ 	.byte	0x03, 0x5f
        /*0072*/ 	.short	0x0101


	//----- nvinfo : EIATTR_VRC_CTA_INIT_COUNT
	.align		4
        /*0074*/ 	.byte	0x02, 0x4a
	.zero		1
	.zero		1


	//----- nvinfo : EIATTR_EXIT_INSTR_OFFSETS
	.align		4
        /*0078*/ 	.byte	0x04, 0x1c
        /*007a*/ 	.short	(.L_71 - .L_70)


	//   ....[0]....
.L_70:
        /*007c*/ 	.word	0x00000090


	//   ....[1]....
        /*0080*/ 	.word	0x00001520


	//----- nvinfo : EIATTR_CRS_STACK_SIZE
	.align		4
.L_71:
        /*0084*/ 	.byte	0x04, 0x1e
        /*0086*/ 	.short	(.L_73 - .L_72)
.L_72:
        /*0088*/ 	.word	0x00000000


	//----- nvinfo : EIATTR_CBANK_PARAM_SIZE
	.align		4
.L_73:
        /*008c*/ 	.byte	0x03, 0x19
        /*008e*/ 	.short	0x0030


	//----- nvinfo : EIATTR_PARAM_CBANK
	.align		4
        /*0090*/ 	.byte	0x04, 0x0a
        /*0092*/ 	.short	(.L_75 - .L_74)
	.align		4
.L_74:
        /*0094*/ 	.word	index@(.nv.constant0._Z9spmv_cuspjPKdPKiS2_S0_Pd)
        /*0098*/ 	.short	0x0380
        /*009a*/ 	.short	0x0030


	//----- nvinfo : EIATTR_SW_WAR
	.align		4
.L_75:
        /*009c*/ 	.byte	0x04, 0x36
        /*009e*/ 	.short	(.L_77 - .L_76)
.L_76:
        /*00a0*/ 	.word	0x00000008
.L_77:


//--------------------- .nv.info._Z26kernel_update_hess_stretchPdiS_S_S_S_ii --------------------------
	.section	.nv.info._Z26kernel_update_hess_stretchPdiS_S_S_S_ii,"",@"SHT_CUDA_INFO"
	.sectionflags	@""
	.align	4


	//----- nvinfo : EIATTR_CUDA_API_VERSION
	.align		4
        /*0000*/ 	.byte	0x04, 0x37
        /*0002*/ 	.short	(.L_79 - .L_78)
.L_78:
        /*0004*/ 	.word	0x00000082


	//----- nvinfo : EIATTR_KPARAM_INFO
	.align		4
.L_79:
        /*0008*/ 	.byte	0x04, 0x17
        /*000a*/ 	.short	(.L_81 - .L_80)
.L_80:
        /*000c*/ 	.word	0x00000000
        /*0010*/ 	.short	0x0007
        /*0012*/ 	.short	0x0034
        /*0014*/ 	.byte	0x00, 0xf0, 0x11, 0x00


	//----- nvinfo : EIATTR_KPARAM_INFO
	.align		4
.L_81:
        /*0018*/ 	.byte	0x04, 0x17
        /*001a*/ 	.short	(.L_83 - .L_82)
.L_82:
        /*001c*/ 	.word	0x00000000
        /*0020*/ 	.short	0x0006
        /*0022*/ 	.short	0x0030
        /*0024*/ 	.byte	0x00, 0xf0, 0x11, 0x00


	//----- nvinfo : EIATTR_KPARAM_INFO
	.align		4
.L_83:
        /*0028*/ 	.byte	0x04, 0x17
        /*002a*/ 	.short	(.L_85 - .L_84)
.L_84:
        /*002c*/ 	.word	0x00000000
        /*0030*/ 	.short	0x0005
        /*0032*/ 	.short	0x0028
        /*0034*/ 	.byte	0x00, 0xf5, 0x21, 0x00


	//----- nvinfo : EIATTR_KPARAM_INFO
	.align		4
.L_85:
        /*0038*/ 	.byte	0x04, 0x17
        /*003a*/ 	.short	(.L_87 - .L_86)
.L_86:
        /*003c*/ 	.word	0x00000000
        /*0040*/ 	.short	0x0004
        /*0042*/ 	.short	0x0020
        /*0044*/ 	.byte	0x00, 0xf5, 0x21, 0x00


	//----- nvinfo : EIATTR_KPARAM_INFO
	.align		4
.L_87:
        /*0048*/ 	.byte	0x04, 0x17
        /*004a*/ 	.short	(.L_89 - .L_88)
.L_88:
        /*004c*/ 	.word	0x00000000
        /*0050*/ 	.short	0x0003
        /*0052*/ 	.short	0x0018
        /*0054*/ 	.byte	0x00, 0xf5, 0x21, 0x00


	//----- nvinfo : EIATTR_KPARAM_INFO
	.align		4
.L_89:
        /*0058*/ 	.byte	0x04, 0x17
        /*005a*/ 	.short	(.L_91 - .L_90)
.L_90:
        /*005c*/ 	.word	0x00000000
        /*0060*/ 	.short	0x0002
        /*0062*/ 	.short	0x0010
        /*0064*/ 	.byte	0x00, 0xf5, 0x21, 0x00


	//----- nvinfo : EIATTR_KPARAM_INFO
	.align		4
.L_91:
        /*0068*/ 	.byte	0x04, 0x17
        /*006a*/ 	.short	(.L_93 - .L_92)
.L_92:
        /*006c*/ 	.word	0x00000000
        /*0070*/ 	.short	0x0001
        /*0072*/ 	.short	0x0008
        /*0074*/ 	.byte	0x00, 0xf0, 0x11, 0x00


	//----- nvinfo : EIATTR_KPARAM_INFO
	.align		4
.L_93:
        /*0078*/ 	.byte	0x04, 0x17
        /*007a*/ 	.short	(.L_95 - .L_94)
.L_94:
        /*007c*/ 	.word	0x00000000
        /*0080*/ 	.short	0x0000
        /*0082*/ 	.short	0x0000
        /*0084*/ 	.byte	0x00, 0xf5, 0x21, 0x00


	//----- nvinfo : EIATTR_SPARSE_MMA_MASK
	.align		4
.L_95:
        /*0088*/ 	.byte	0x03, 0x50
        /*008a*/ 	.short	0x0000


	//----- nvinfo : EIATTR_MAXREG_COUNT
	.align		4
        /*008c*/ 	.byte	0x03, 0x1b
        /*008e*/ 	.short	0x00ff


	//----- nvinfo : EIATTR_MERCURY_ISA_VERSION
	.align		4
        /*0090*/ 	.byte	0x03, 0x5f
        /*0092*/ 	.short	0x0101


	//----- nvinfo : EIATTR_VRC_CTA_INIT_COUNT
	.align		4
        /*0094*/ 	.byte	0x02, 0x4a
	.zero		1
	.zero		1


	//----- nvinfo : EIATTR_EXIT_INSTR_OFFSETS
	.align		4
        /*0098*/ 	.byte	0x04, 0x1c
        /*009a*/ 	.short	(.L_97 - .L_96)


	//   ....[0]....
.L_96:
        /*009c*/ 	.word	0x000000a0


	//   ....[1]....
        /*00a0*/ 	.word	0x00000ce0


	//----- nvinfo : EIATTR_CRS_STACK_SIZE
	.align		4
.L_97:
        /*00a4*/ 	.byte	0x04, 0x1e
        /*00a6*/ 	.short	(.L_99 - .L_98)
.L_98:
        /*00a8*/ 	.word	0x00000000


	//----- nvinfo : EIATTR_CBANK_PARAM_SIZE
	.align		4
.L_99:
        /*00ac*/ 	.byte	0x03, 0x19
        /*00ae*/ 	.short	0x0038


	//----- nvinfo : EIATTR_PARAM_CBANK
	.align		4
        /*00b0*/ 	.byte	0x04, 0x0a
        /*00b2*/ 	.short	(.L_101 - .L_100)
	.align		4
.L_100:
        /*00b4*/ 	.word	index@(.nv.constant0._Z26kernel_update_hess_stretchPdiS_S_S_S_ii)
        /*00b8*/ 	.short	0x0380
        /*00ba*/ 	.short	0x0038


	//----- nvinfo : EIATTR_SW_WAR
	.align		4
.L_101:
        /*00bc*/ 	.byte	0x04, 0x36
        /*00be*/ 	.short	(.L_103 - .L_102)
.L_102:
        /*00c0*/ 	.word	0x00000008
.L_103:


//--------------------- .nv.info._Z7stretchPdS_i  --------------------------
	.section	.nv.info._Z7stretchPdS_i,"",@"SHT_CUDA_INFO"
	.sectionflags	@""
	.align	4


	//----- nvinfo : EIATTR_CUDA_API_VERSION
	.align		4
        /*0000*/ 	.byte	0x04, 0x37
        /*0002*/ 	.short	(.L_105 - .L_104)
.L_104:
        /*0004*/ 	.word	0x00000082


	//----- nvinfo : EIATTR_KPARAM_INFO
	.align		4
.L_105:
        /*0008*/ 	.byte	0x04, 0x17
        /*000a*/ 	.short	(.L_107 - .L_106)
.L_106:
        /*000c*/ 	.word	0x00000000
        /*0010*/ 	.short	0x0002
        /*0012*/ 	.short	0x0010
        /*0014*/ 	.byte	0x00, 0xf0, 0x11, 0x00


	//----- nvinfo : EIATTR_KPARAM_INFO
	.align		4
.L_107:
        /*0018*/ 	.byte	0x04, 0x17
        /*001a*/ 	.short	(.L_109 - .L_108)
.L_108:
        /*001c*/ 	.word	0x00000000
        /*0020*/ 	.short	0x0001
        /*0022*/ 	.short	0x0008
        /*0024*/ 	.byte	0x00, 0xf5, 0x21, 0x00


	//----- nvinfo : EIATTR_KPARAM_INFO
	.align		4
.L_109:
        /*0028*/ 	.byte	0x04, 0x17
        /*002a*/ 	.short	(.L_111 - .L_110)
.L_110:
        /*002c*/ 	.word	0x00000000
        /*0030*/ 	.short	0x0000
        /*0032*/ 	.short	0x0000
        /*0034*/ 	.byte	0x00, 0xf5, 0x21, 0x00


	//----- nvinfo : EIATTR_SPARSE_MMA_MASK
	.align		4
.L_111:
        /*0038*/ 	.byte	0x03, 0x50
        /*003a*/ 	.short	0x0000


	//----- nvinfo : EIATTR_MAXREG_COUNT
	.align		4
        /*003c*/ 	.byte	0x03, 0x1b
        /*003e*/ 	.short	0x00ff


	//----- nvinfo : EIATTR_MERCURY_ISA_VERSION
	.align		4
        /*0040*/ 	.byte	0x03, 0x5f
        /*0042*/ 	.short	0x0101


	//----- nvinfo : EIATTR_VRC_CTA_INIT_COUNT
	.align		4
        /*0044*/ 	.byte	0x02, 0x4a
	.zero		1
	.zero		1


	//----- nvinfo : EIATTR_EXIT_INSTR_OFFSETS
	.align		4
        /*0048*/ 	.byte	0x04, 0x1c
        /*004a*/ 	.short	(.L_113 - .L_112)


	//   ....[0]....
.L_112:
        /*004c*/ 	.word	0x000000b0


	//   ....[1]....
        /*0050*/ 	.word	0x00000590


	//   ....[2]....
        /*0054*/ 	.word	0x00000d50


	//----- nvinfo : EIATTR_CRS_STACK_SIZE
	.align		4
.L_113:
        /*0058*/ 	.byte	0x04, 0x1e
        /*005a*/ 	.short	(.L_115 - .L_114)
.L_114:
        /*005c*/ 	.word	0x00000000


	//----- nvinfo : EIATTR_CBANK_PARAM_SIZE
	.align		4
.L_115:
        /*0060*/ 	.byte	0x03, 0x19
        /*0062*/ 	.short	0x0014


	//----- nvinfo : EIATTR_PARAM_CBANK
	.align		4
        /*0064*/ 	.byte	0x04, 0x0a
        /*0066*/ 	.short	(.L_117 - .L_116)
	.align		4
.L_116:
        /*0068*/ 	.word	index@(.nv.constant0._Z7stretchPdS_i)
        /*006c*/ 	.short	0x0380
        /*006e*/ 	.short	0x0014


	//----- nvinfo : EIATTR_SW_WAR
	.align		4
.L_117:
        /*0070*/ 	.byte	0x04, 0x36
        /*0072*/ 	.short	(.L_119 - .L_118)
.L_118:
        /*0074*/ 	.word	0x00000008
.L_119:


//--------------------- .nv.callgraph             --------------------------
	.section	.nv.callgraph,"",@"SHT_CUDA_CALLGRAPH"
	.align	4
	.sectionentsize	8
	.align		4
        /*0000*/ 	.word	0x00000000
	.align		4
        /*0004*/ 	.word	0xffffffff
	.align		4
        /*0008*/ 	.word	0x00000000
	.align		4
        /*000c*/ 	.word	0xfffffffe
	.align		4
        /*0010*/ 	.word	0x00000000
	.align		4
        /*0014*/ 	.word	0xfffffffd
	.align		4
        /*0018*/ 	.word	0x00000000
	.align		4
        /*001c*/ 	.word	0xfffffffc


//--------------------- .text._Z44kernel_spmv_CSR_vector_Mixed_Entrywise_SplitjPKfPfPKiS3_PKdS5_S3_S3_Pdb --------------------------
	.section	.text._Z44kernel_spmv_CSR_vector_Mixed_Entrywise_SplitjPKfPfPKiS3_PKdS5_S3_S3_Pdb,"ax",@progbits
	.align	128
        .global         _Z44kernel_spmv_CSR_vector_Mixed_Entrywise_SplitjPKfPfPKiS3_PKdS5_S3_S3_Pdb
        .type           _Z44kernel_spmv_CSR_vector_Mixed_Entrywise_SplitjPKfPfPKiS3_PKdS5_S3_S3_Pdb,@function
        .size           _Z44kernel_spmv_CSR_vector_Mixed_Entrywise_SplitjPKfPfPKiS3_PKdS5_S3_S3_Pdb,(.L_x_64 - _Z44kernel_spmv_CSR_vector_Mixed_Entrywise_SplitjPKfPfPKiS3_PKdS5_S3_S3_Pdb)
        .other          _Z44kernel_spmv_CSR_vector_Mixed_Entrywise_SplitjPKfPfPKiS3_PKdS5_S3_S3_Pdb,@"STO_CUDA_ENTRY STV_DEFAULT"
_Z44kernel_spmv_CSR_vector_Mixed_Entrywise_SplitjPKfPfPKiS3_PKdS5_S3_S3_Pdb:
.text._Z44kernel_spmv_CSR_vector_Mixed_Entrywise_SplitjPKfPfPKiS3_PKdS5_S3_S3_Pdb:
[----:B------:R-:W-:Y:S01]  /*0000*/  LDC R1, c[0x0][0x37c] ;  /* 0x0000df00ff017b82 */ /* 0x000fe20000000800 */
[----:B------:R-:W0:Y:S01]  /*0010*/  S2R R0, SR_CTAID.X ;  /* 0x0000000000007919 */ /* 0x000e220000002500 */
[----:B------:R-:W1:Y:S01]  /*0020*/  LDCU UR4, c[0x0][0x380] ;  /* 0x00007000ff0477ac */ /* 0x000e620008000800 */
[----:B------:R-:W0:Y:S02]  /*0030*/  S2R R7, SR_TID.X ;  /* 0x0000000000077919 */ /* 0x000e240000002100 */
[----:B0-----:R-:W-:-:S04]  /*0040*/  LEA R0, R0, R7, 0x8 ;  /* 0x0000000700007211 */ /* 0x001fc800078e40ff */
[----:B------:R-:W-:-:S04]  /*0050*/  SHF.R.S32.HI R3, RZ, 0x1f, R0 ;  /* 0x0000001fff037819 */ /* 0x000fc80000011400 */
[----:B------:R-:W-:-:S04]  /*0060*/  LEA.HI R3, R3, R0, RZ, 0x5 ;  /* 0x0000000003037211 */ /* 0x000fc800078f28ff */
[----:B------:R-:W-:-:S04]  /*0070*/  SHF.R.S32.HI R3, RZ, 0x5, R3 ;  /* 0x00000005ff037819 */ /* 0x000fc80000011403 */
[----:B-1----:R-:W-:-:S13]  /*0080*/  ISETP.GE.U32.AND P0, PT, R3, UR4, PT ;  /* 0x0000000403007c0c */ /* 0x002fda000bf06070 */
[----:B------:R-:W-:Y:S05]  /*0090*/  @P0 EXIT ;  /* 0x000000000000094d */ /* 0x000fea0003800000 */
[----:B------:R-:W0:Y:S01]  /*00a0*/  S2UR UR7, SR_CgaCtaId ;  /* 0x00000000000779c3 */ /* 0x000e220000008800 */
[----:B------:R-:W1:Y:S01]  /*00b0*/  LDCU.U8 UR5, c[0x0][0x3d0] ;  /* 0x00007a00ff0577ac */ /* 0x000e620008000000 */
[----:B------:R-:W-:Y:S02]  /*00c0*/  SHF.R.U32.HI R2, RZ, 0x2, R7 ;  /* 0x00000002ff027819 */ /* 0x000fe40000011607 */
[----:B------:R-:W-:Y:S01]  /*00d0*/  LOP3.LUT R0, R7, 0x1f, RZ, 0xc0, !PT ;  /* 0x0000001f07007812 */ /* 0x000fe200078ec0ff */
[----:B------:R-:W-:Y:S01]  /*00e0*/  UMOV UR4, 0x400 ;  /* 0x0000040000047882 */ /* 0x000fe20000000000 */
[----:B------:R-:W-:Y:S01]  /*00f0*/  LOP3.LUT R2, R2, 0xf8, RZ, 0xc0, !PT ;  /* 0x000000f802027812 */ /* 0x000fe200078ec0ff */
[----:B------:R-:W-:Y:S01]  /*0100*/  UIADD3 UR6, UPT, UPT, UR4, 0x8c0, URZ ;  /* 0x000008c004067890 */ /* 0x000fe2000fffe0ff */
[----:B------:R-:W-:Y:S01]  /*0110*/  LOP3.LUT R4, RZ, R0, RZ, 0x33, !PT ;  /* 0x00000000ff047212 */ /* 0x000fe200078e33ff */
[----:B------:R-:W2:Y:S01]  /*0120*/  LDCU UR9, c[0x0][0x370] ;  /* 0x00006e00ff0977ac */ /* 0x000ea20008000800 */
[----:B------:R-:W-:Y:S01]  /*0130*/  LOP3.LUT R5, R0, 0x20, RZ, 0xfc, !PT ;  /* 0x0000002000057812 */ /* 0x000fe200078efcff */
[----:B------:R-:W3:Y:S01]  /*0140*/  LDCU.64 UR10, c[0x0][0x358] ;  /* 0x00006b00ff0a77ac */ /* 0x000ee20008000a00 */
[----:B-1----:R-:W-:-:S02]  /*0150*/  UPRMT UR8, UR5, 0x8880, URZ ;  /* 0x0000888005087896 */ /* 0x002fc400080000ff */
[----:B------:R-:W-:Y:S02]  /*0160*/  UIADD3 UR5, UPT, UPT, UR4, 0x880, URZ ;  /* 0x0000088004057890 */ /* 0x000fe4000fffe0ff */
[----:B0-----:R-:W-:Y:S02]  /*0170*/  ULEA UR4, UR7, UR4, 0x18 ;  /* 0x0000000407047291 */ /* 0x001fe4000f8ec0ff */
[----:B------:R-:W-:Y:S01]  /*0180*/  ISETP.NE.AND P0, PT, RZ, UR8, PT ;  /* 0x00000008ff007c0c */ /* 0x000fe2000bf05270 */
[----:B------:R-:W-:Y:S02]  /*0190*/  ULEA UR5, UR7, UR5, 0x18 ;  /* 0x0000000507057291 */ /* 0x000fe4000f8ec0ff */
[----:B------:R-:W-:Y:S01]  /*01a0*/  ULEA UR6, UR7, UR6, 0x18 ;  /* 0x0000000607067291 */ /* 0x000fe2000f8ec0ff */
[----:B------:R-:W-:Y:S02]  /*01b0*/  ISETP.EQ.AND P0, PT, R0, RZ, P0 ;  /* 0x000000ff0000720c */ /* 0x000fe40000702270 */
[----:B------:R-:W-:-:S02]  /*01c0*/  LEA R6, R7, UR4, 0x3 ;  /* 0x0000000407067c11 */ /* 0x000fc4000f8e18ff */
[C---:B------:R-:W-:Y:S02]  /*01d0*/  IADD3 R7, PT, PT, R2.reuse, UR5, RZ ;  /* 0x0000000502077c10 */ /* 0x040fe4000fffe0ff */
[----:B--23--:R-:W-:-:S07]  /*01e0*/  IADD3 R9, PT, PT, R2, UR6, RZ ;  /* 0x0000000602097c10 */ /* 0x00cfce000fffe0ff */
.L_x_34:
[----:B------:R-:W-:-:S13]  /*01f0*/  ISETP.GT.U32.AND P1, PT, R0, 0x1, PT ;  /* 0x000000010000780c */ /* 0x000fda0003f24070 */
[----:B------:R-:W0:Y:S01]  /*0200*/  @!P1 LDC.64 R12, c[0x0][0x3a0] ;  /* 0x0000e800ff0c9b82 */ /* 0x000e220000000a00 */
[----:B------:R-:W-:-:S07]  /*0210*/  @!P1 IADD3 R11, PT, PT, R0, R3, RZ ;  /* 0x00000003000b9210 */ /* 0x000fce0007ffe0ff */
[----:B------:R-:W1:Y:S01]  /*0220*/  @!P1 LDC.64 R14, c[0x0][0x3c0] ;  /* 0x0000f000ff0e9b82 */ /* 0x000e620000000a00 */
[----:B0-----:R-:W-:-:S06]  /*0230*/  @!P1 IMAD.WIDE R12, R11, 0x4, R12 ;  /* 0x000000040b0c9825 */ /* 0x001fcc00078e020c */
[----:B------:R-:W2:Y:S01]  /*0240*/  @!P1 LDG.E R12, desc[UR10][R12.64] ;  /* 0x0000000a0c0c9981 */ /* 0x000ea2000c1e1900 */
[----:B-1----:R-:W-:Y:S02]  /*0250*/  @!P1 IMAD.WIDE R14, R11, 0x4, R14 ;  /* 0x000000040b0e9825 */ /* 0x002fe400078e020e */
[----:B------:R-:W0:Y:S04]  /*0260*/  LDC.64 R10, c[0x0][0x3c8] ;  /* 0x0000f200ff0a7b82 */ /* 0x000e280000000a00 */
[----:B------:R-:W3:Y:S01]  /*0270*/  @!P1 LDG.E R14, desc[UR10][R14.64] ;  /* 0x0000000a0e0e9981 */ /* 0x000ee2000c1e1900 */
[----:B------:R-:W-:Y:S01]  /*0280*/  CS2R R18, SRZ ;  /* 0x0000000000127805 */ /* 0x000fe2000001ff00 */
[----:B0-----:R-:W-:-:S05]  /*0290*/  IMAD.WIDE R10, R3, 0x8, R10 ;  /* 0x00000008030a7825 */ /* 0x001fca00078e020a */
[----:B------:R0:W5:Y:S01]  /*02a0*/  @P0 LDG.E.64 R18, desc[UR10][R10.64] ;  /* 0x0000000a0a120981 */ /* 0x000162000c1e1b00 */
[C---:B------:R-:W-:Y:S02]  /*02b0*/  @!P1 LEA R17, R0.reuse, R7, 0x2 ;  /* 0x0000000700119211 */ /* 0x040fe400078e10ff */
[----:B------:R-:W-:Y:S01]  /*02c0*/  @!P1 LEA R25, R0, R9, 0x2 ;  /* 0x0000000900199211 */ /* 0x000fe200078e10ff */
[----:B------:R-:W-:Y:S02]  /*02d0*/  BSSY.RECONVERGENT B0, `(.L_x_0) ;  /* 0x0000156000007945 */ /* 0x000fe40003800200 */
[----:B--2---:R-:W-:Y:S04]  /*02e0*/  @!P1 STS [R17], R12 ;  /* 0x0000000c11009388 */ /* 0x004fe80000000800 */
[----:B---3--:R-:W-:Y:S04]  /*02f0*/  @!P1 STS [R25], R14 ;  /* 0x0000000e19009388 */ /* 0x008fe80000000800 */
[----:B------:R-:W-:Y:S04]  /*0300*/  LDS R27, [R2+UR5] ;  /* 0x00000005021b7984 */ /* 0x000fe80008000800 */
[----:B------:R-:W1:Y:S04]  /*0310*/  LDS R21, [R2+UR5+0x4] ;  /* 0x0000040502157984 */ /* 0x000e680008000800 */
[----:B------:R0:W2:Y:S04]  /*0320*/  LDS R23, [R2+UR6] ;  /* 0x0000000602177984 */ /* 0x0000a80008000800 */
[----:B------:R0:W3:Y:S01]  /*0330*/  LDS R22, [R2+UR6+0x4] ;  /* 0x0000040602167984 */ /* 0x0000e20008000800 */
[----:B-1----:R-:W-:-:S04]  /*0340*/  IADD3 R8, PT, PT, -R27, R21, RZ ;  /* 0x000000151b087210 */ /* 0x002fc80007ffe1ff */
[----:B------:R-:W-:-:S13]  /*0350*/  ISETP.GE.AND P1, PT, R8, 0x21, PT ;  /* 0x000000210800780c */ /* 0x000fda0003f26270 */
[----:B0-23--:R-:W-:Y:S05]  /*0360*/  @!P1 BRA `(.L_x_1) ;  /* 0x0000000800c89947 */ /* 0x00dfea0003800000 */
[----:B------:R-:W-:Y:S01]  /*0370*/  LOP3.LUT R8, R27, 0xffffffe0, RZ, 0xc0, !PT ;  /* 0xffffffe01b087812 */ /* 0x000fe200078ec0ff */
[----:B------:R-:W-:Y:S03]  /*0380*/  BSSY.RECONVERGENT B1, `(.L_x_2) ;  /* 0x0000013000017945 */ /* 0x000fe60003800200 */
[-C--:B------:R-:W-:Y:S02]  /*0390*/  IADD3 R24, PT, PT, R0, R8.reuse, RZ ;  /* 0x0000000800187210 */ /* 0x080fe40007ffe0ff */
[----:B------:R-:W-:Y:S02]  /*03a0*/  IADD3 R8, PT, PT, R5, R8, RZ ;  /* 0x0000000805087210 */ /* 0x000fe40007ffe0ff */
[-C--:B------:R-:W-:Y:S02]  /*03b0*/  ISETP.GE.AND P1, PT, R24, R21.reuse, PT ;  /* 0x000000151800720c */ /* 0x080fe40003f26270 */
[----:B------:R-:W-:-:S02]  /*03c0*/  ISETP.GE.AND P2, PT, R8, R21, PT ;  /* 0x000000150800720c */ /* 0x000fc40003f46270 */
[----:B------:R-:W-:-:S13]  /*03d0*/  ISETP.LT.OR P1, PT, R24, R27, P1 ;  /* 0x0000001b1800720c */ /* 0x000fda0000f21670 */
[----:B------:R-:W-:Y:S05]  /*03e0*/  @P1 BRA `(.L_x_3) ;  /* 0x0000000000301947 */ /* 0x000fea0003800000 */
[----:B------:R-:W0:Y:S08]  /*03f0*/  LDC.64 R12, c[0x0][0x398] ;  /* 0x0000e600ff0c7b82 */ /* 0x000e300000000a00 */
[----:B------:R-:W1:Y:S01]  /*0400*/  LDC.64 R14, c[0x0][0x388] ;  /* 0x0000e200ff0e7b82 */ /* 0x000e620000000a00 */
[----:B0-----:R-:W-:-:S07]  /*0410*/  IMAD.WIDE R26, R24, 0x4, R12 ;  /* 0x00000004181a7825 */ /* 0x001fce00078e020c */
[----:B------:R-:W0:Y:S01]  /*0420*/  LDC.64 R12, c[0x0][0x390] ;  /* 0x0000e400ff0c7b82 */ /* 0x000e220000000a00 */
[----:B------:R-:W0:Y:S01]  /*0430*/  LDG.E R27, desc[UR10][R26.64] ;  /* 0x0000000a1a1b7981 */ /* 0x000e22000c1e1900 */
[----:B-1----:R-:W-:-:S06]  /*0440*/  IMAD.WIDE R14, R24, 0x4, R14 ;  /* 0x00000004180e7825 */ /* 0x002fcc00078e020e */
[----:B------:R-:W2:Y:S01]  /*0450*/  LDG.E R14, desc[UR10][R14.64] ;  /* 0x0000000a0e0e7981 */ /* 0x000ea2000c1e1900 */
[----:B0-----:R-:W-:-:S06]  /*0460*/  IMAD.WIDE R12, R27, 0x4, R12 ;  /* 0x000000041b0c7825 */ /* 0x001fcc00078e020c */
[----:B------:R-:W2:Y:S02]  /*0470*/  LDG.E R13, desc[UR10][R12.64+-0x4] ;  /* 0xfffffc0a0c0d7981 */ /* 0x000ea4000c1e1900 */
[----:B--2---:R-:W-:-:S06]  /*0480*/  FMUL R16, R14, R13 ;  /* 0x0000000d0e107220 */ /* 0x004fcc0000400000 */
[----:B------:R-:W0:Y:S02]  /*0490*/  F2F.F64.F32 R16, R16 ;  /* 0x0000001000107310 */ /* 0x000e240000201800 */
[----:B0----5:R-:W-:-:S11]  /*04a0*/  DADD R18, R18, R16 ;  /* 0x0000000012127229 */ /* 0x021fd60000000010 */
.L_x_3:
[----:B------:R-:W-:Y:S05]  /*04b0*/  BSYNC.RECONVERGENT B1 ;  /* 0x0000000000017941 */ /* 0x000fea0003800200 */
.L_x_2:
[----:B------:R-:W-:Y:S05]  /*04c0*/  @P2 BRA `(.L_x_4) ;  /* 0x0000001000d82947 */ /* 0x000fea0003800000 */
[----:B------:R-:W-:Y:S01]  /*04d0*/  VIADDMNMX R21, R24, 0x40, R21, !PT ;  /* 0x0000004018157846 */ /* 0x000fe20007800115 */
[----:B------:R-:W-:Y:S03]  /*04e0*/  BSSY.RECONVERGENT B1, `(.L_x_5) ;  /* 0x000004a000017945 */ /* 0x000fe60003800200 */
[----:B------:R-:W-:-:S04]  /*04f0*/  IADD3 R24, PT, PT, R21, -0x21, -R24 ;  /* 0xffffffdf15187810 */ /* 0x000fc80007ffe818 */
[C---:B------:R-:W-:Y:S02]  /*0500*/  ISETP.GE.U32.AND P2, PT, R24.reuse, 0xe0, PT ;  /* 0x000000e01800780c */ /* 0x040fe40003f46070 */
[----:B------:R-:W-:-:S04]  /*0510*/  LEA.HI R25, R24, 0x1, RZ, 0x1b ;  /* 0x0000000118197811 */ /* 0x000fc800078fd8ff */
[----:B------:R-:W-:-:S04]  /*0520*/  LOP3.LUT R26, R25, 0x7, RZ, 0xc0, !PT ;  /* 0x00000007191a7812 */ /* 0x000fc800078ec0ff */
[----:B------:R-:W-:-:S03]  /*0530*/  ISETP.NE.AND P1, PT, R26, RZ, PT ;  /* 0x000000ff1a00720c */ /* 0x000fc60003f25270 */
[----:B------:R-:W-:Y:S10]  /*0540*/  @!P2 BRA `(.L_x_6) ;  /* 0x00000004000ca947 */ /* 0x000ff40003800000 */
[----:B------:R-:W-:Y:S02]  /*0550*/  LOP3.LUT R28, R25, 0xffffff8, RZ, 0xc0, !PT ;  /* 0x0ffffff8191c7812 */ /* 0x000fe400078ec0ff */
[----:B------:R-:W-:-:S07]  /*0560*/  MOV R27, RZ ;  /* 0x000000ff001b7202 */ /* 0x000fce0000000f00 */
.L_x_7:
[----:B------:R-:W0:Y:S08]  /*0570*/  LDC.64 R12, c[0x0][0x398] ;  /* 0x0000e600ff0c7b82 */ /* 0x000e300000000a00 */
[----:B------:R-:W1:Y:S01]  /*0580*/  LDC.64 R14, c[0x0][0x390] ;  /* 0x0000e400ff0e7b82 */ /* 0x000e620000000a00 */
[----:B0-----:R-:W-:-:S05]  /*0590*/  IMAD.WIDE R12, R8, 0x4, R12 ;  /* 0x00000004080c7825 */ /* 0x001fca00078e020c */
[----:B------:R-:W1:Y:S02]  /*05a0*/  LDG.E R17, desc[UR10][R12.64] ;  /* 0x0000000a0c117981 */ /* 0x000e64000c1e1900 */
[----:B-1----:R-:W-:-:S05]  /*05b0*/  IMAD.WIDE R16, R17, 0x4, R14 ;  /* 0x0000000411107825 */ /* 0x002fca00078e020e */
[----:B------:R0:W2:Y:S02]  /*05c0*/  LDG.E R20, desc[UR10][R16.64+-0x4] ;  /* 0xfffffc0a10147981 */ /* 0x0000a4000c1e1900 */
[----:B0-----:R-:W0:Y:S02]  /*05d0*/  LDC.64 R16, c[0x0][0x388] ;  /* 0x0000e200ff107b82 */ /* 0x001e240000000a00 */
[----:B0-----:R-:W-:-:S05]  /*05e0*/  IMAD.WIDE R16, R8, 0x4, R16 ;  /* 0x0000000408107825 */ /* 0x001fca00078e0210 */
[----:B------:R-:W2:Y:S02]  /*05f0*/  LDG.E R21, desc[UR10][R16.64] ;  /* 0x0000000a10157981 */ /* 0x000ea4000c1e1900 */
[----:B--2---:R-:W-:-:S04]  /*0600*/  FMUL R29, R21, R20 ;  /* 0x00000014151d7220 */ /* 0x004fc80000400000 */
[----:B------:R-:W0:Y:S02]  /*0610*/  F2F.F64.F32 R20, R29 ;  /* 0x0000001d00147310 */ /* 0x000e240000201800 */
[----:B0----5:R-:W-:Y:S01]  /*0620*/  DADD R20, R20, R18 ;  /* 0x0000000014147229 */ /* 0x021fe20000000012 */
[----:B------:R-:W2:Y:S02]  /*0630*/  LDG.E R19, desc[UR10][R12.64+0x80] ;  /* 0x0000800a0c137981 */ /* 0x000ea4000c1e1900 */
[----:B--2---:R-:W-:-:S06]  /*0640*/  IMAD.WIDE R18, R19, 0x4, R14 ;  /* 0x0000000413127825 */ /* 0x004fcc00078e020e */
[----:B------:R-:W2:Y:S04]  /*0650*/  LDG.E R19, desc[UR10][R18.64+-0x4] ;  /* 0xfffffc0a12137981 */ /* 0x000ea8000c1e1900 */
[----:B------:R-:W2:Y:S02]  /*0660*/  LDG.E R18, desc[UR10][R16.64+0x80] ;  /* 0x0000800a10127981 */ /* 0x000ea4000c1e1900 */
[----:B--2---:R-:W-:-:S04]  /*0670*/  FMUL R29, R18, R19 ;  /* 0x00000013121d7220 */ /* 0x004fc80000400000 */
[----:B------:R-:W0:Y:S02]  /*0680*/  F2F.F64.F32 R18, R29 ;  /* 0x0000001d00127310 */ /* 0x000e240000201800 */
[----:B0-----:R-:W-:Y:S01]  /*0690*/  DADD R18, R20, R18 ;  /* 0x0000000014127229 */ /* 0x001fe20000000012 */
        /* <DEDUP_REMOVED lines=26> */
[----:B------:R0:W1:Y:S02]  /*0840*/  F2F.F64.F32 R18, R29 ;  /* 0x0000001d00127310 */ /* 0x0000640000201800 */
[----:B0-----:R-:W2:Y:S01]  /*0850*/  LDG.E R29, desc[UR10][R16.64+0x380] ;  /* 0x0003800a101d7981 */ /* 0x001ea2000c1e1900 */
[----:B-1----:R-:W-:-:S03]  /*0860*/  DADD R18, R20, R18 ;  /* 0x0000000014127229 */ /* 0x002fc60000000012 */
[----:B------:R-:W3:Y:S04]  /*0870*/  LDG.E R21, desc[UR10][R12.64+0x300] ;  /* 0x0003000a0c157981 */ /* 0x000ee8000c1e1900 */
[----:B------:R-:W4:Y:S01]  /*0880*/  LDG.E R13, desc[UR10][R12.64+0x380] ;  /* 0x0003800a0c0d7981 */ /* 0x000f22000c1e1900 */
[----:B---3--:R-:W-:-:S06]  /*0890*/  IMAD.WIDE R20, R21, 0x4, R14 ;  /* 0x0000000415147825 */ /* 0x008fcc00078e020e */
[----:B------:R-:W3:Y:S01]  /*08a0*/  LDG.E R21, desc[UR10][R20.64+-0x4] ;  /* 0xfffffc0a14157981 */ /* 0x000ee2000c1e1900 */
[----:B----4-:R-:W-:-:S03]  /*08b0*/  IMAD.WIDE R14, R13, 0x4, R14 ;  /* 0x000000040d0e7825 */ /* 0x010fc600078e020e */
[----:B------:R-:W3:Y:S04]  /*08c0*/  LDG.E R20, desc[UR10][R16.64+0x300] ;  /* 0x0003000a10147981 */ /* 0x000ee8000c1e1900 */
[----:B------:R-:W2:Y:S01]  /*08d0*/  LDG.E R14, desc[UR10][R14.64+-0x4] ;  /* 0xfffffc0a0e0e7981 */ /* 0x000ea2000c1e1900 */
[----:B------:R-:W-:-:S04]  /*08e0*/  IADD3 R27, PT, PT, R27, 0x8, RZ ;  /* 0x000000081b1b7810 */ /* 0x000fc80007ffe0ff */
[----:B------:R-:W-:Y:S02]  /*08f0*/  ISETP.NE.AND P2, PT, R27, R28, PT ;  /* 0x0000001c1b00720c */ /* 0x000fe40003f45270 */
[----:B------:R-:W-:Y:S01]  /*0900*/  IADD3 R8, PT, PT, R8, 0x100, RZ ;  /* 0x0000010008087810 */ /* 0x000fe20007ffe0ff */
[----:B---3--:R-:W-:-:S06]  /*0910*/  FMUL R20, R20, R21 ;  /* 0x0000001514147220 */ /* 0x008fcc0000400000 */
[----:B------:R-:W0:Y:S01]  /*0920*/  F2F.F64.F32 R20, R20 ;  /* 0x0000001400147310 */ /* 0x000e220000201800 */
[----:B--2---:R-:W-:-:S07]  /*0930*/  FMUL R29, R29, R14 ;  /* 0x0000000e1d1d7220 */ /* 0x004fce0000400000 */
[----:B------:R-:W1:Y:S01]  /*0940*/  F2F.F64.F32 R12, R29 ;  /* 0x0000001d000c7310 */ /* 0x000e620000201800 */
[----:B0-----:R-:W-:-:S08]  /*0950*/  DADD R18, R18, R20 ;  /* 0x0000000012127229 */ /* 0x001fd00000000014 */
[----:B-1----:R-:W-:Y:S01]  /*0960*/  DADD R18, R18, R12 ;  /* 0x0000000012127229 */ /* 0x002fe2000000000c */
[----:B------:R-:W-:Y:S10]  /*0970*/  @P2 BRA `(.L_x_7) ;  /* 0xfffffff800fc2947 */ /* 0x000ff4000383ffff */
.L_x_6:
[----:B------:R-:W-:Y:S05]  /*0980*/  BSYNC.RECONVERGENT B1 ;  /* 0x0000000000017941 */ /* 0x000fea0003800200 */
.L_x_5:
[----:B------:R-:W-:Y:S05]  /*0990*/  @!P1 BRA `(.L_x_4) ;  /* 0x0000000c00a49947 */ /* 0x000fea0003800000 */
[----:B------:R-:W-:Y:S01]  /*09a0*/  ISETP.GE.U32.AND P1, PT, R26, 0x4, PT ;  /* 0x000000041a00780c */ /* 0x000fe20003f26070 */
[----:B------:R-:W-:Y:S01]  /*09b0*/  BSSY.RECONVERGENT B1, `(.L_x_8) ;  /* 0x0000025000017945 */ /* 0x000fe20003800200 */
[----:B------:R-:W-:-:S11]  /*09c0*/  LOP3.LUT P2, R25, R25, 0x3, RZ, 0xc0, !PT ;  /* 0x0000000319197812 */ /* 0x000fd6000784c0ff */
[----:B------:R-:W-:Y:S05]  /*09d0*/  @!P1 BRA `(.L_x_9) ;  /* 0x0000000000889947 */ /* 0x000fea0003800000 */
[----:B------:R-:W0:Y:S08]  /*09e0*/  LDC.64 R12, c[0x0][0x398] ;  /* 0x0000e600ff0c7b82 */ /* 0x000e300000000a00 */
[----:B------:R-:W1:Y:S01]  /*09f0*/  LDC.64 R16, c[0x0][0x388] ;  /* 0x0000e200ff107b82 */ /* 0x000e620000000a00 */
[----:B0-----:R-:W-:-:S05]  /*0a00*/  IMAD.WIDE R12, R8, 0x4, R12 ;  /* 0x00000004080c7825 */ /* 0x001fca00078e020c */
[----:B------:R-:W2:Y:S04]  /*0a10*/  LDG.E R21, desc[UR10][R12.64] ;  /* 0x0000000a0c157981 */ /* 0x000ea8000c1e1900 */
[----:B------:R-:W3:Y:S04]  /*0a20*/  LDG.E R15, desc[UR10][R12.64+0x80] ;  /* 0x0000800a0c0f7981 */ /* 0x000ee8000c1e1900 */
[----:B------:R-:W4:Y:S04]  /*0a30*/  LDG.E R29, desc[UR10][R12.64+0x100] ;  /* 0x0001000a0c1d7981 */ /* 0x000f28000c1e1900 */
[----:B------:R0:W4:Y:S02]  /*0a40*/  LDG.E R27, desc[UR10][R12.64+0x180] ;  /* 0x0001800a0c1b7981 */ /* 0x000124000c1e1900 */
[----:B0-----:R-:W2:Y:S01]  /*0a50*/  LDC.64 R12, c[0x0][0x390] ;  /* 0x0000e400ff0c7b82 */ /* 0x001ea20000000a00 */
[----:B-1----:R-:W-:-:S05]  /*0a60*/  IMAD.WIDE R16, R8, 0x4, R16 ;  /* 0x0000000408107825 */ /* 0x002fca00078e0210 */
[----:B------:R-:W4:Y:S04]  /*0a70*/  LDG.E R26, desc[UR10][R16.64] ;  /* 0x0000000a101a7981 */ /* 0x000f28000c1e1900 */
[----:B------:R-:W4:Y:S01]  /*0a80*/  LDG.E R28, desc[UR10][R16.64+0x100] ;  /* 0x0001000a101c7981 */ /* 0x000f22000c1e1900 */
[----:B--2---:R-:W-:-:S06]  /*0a90*/  IMAD.WIDE R20, R21, 0x4, R12 ;  /* 0x0000000415147825 */ /* 0x004fcc00078e020c */
[----:B------:R-:W2:Y:S01]  /*0aa0*/  LDG.E R21, desc[UR10][R20.64+-0x4] ;  /* 0xfffffc0a14157981 */ /* 0x000ea2000c1e1900 */
[----:B---3--:R-:W-:-:S05]  /*0ab0*/  IMAD.WIDE R14, R15, 0x4, R12 ;  /* 0x000000040f0e7825 */ /* 0x008fca00078e020c */
[----:B------:R4:W3:Y:S02]  /*0ac0*/  LDG.E R20, desc[UR10][R14.64+-0x4] ;  /* 0xfffffc0a0e147981 */ /* 0x0008e4000c1e1900 */
[--C-:B----4-:R-:W-:Y:S02]  /*0ad0*/  IMAD.WIDE R14, R29, 0x4, R12.reuse ;  /* 0x000000041d0e7825 */ /* 0x110fe400078e020c */
[----:B------:R-:W3:Y:S02]  /*0ae0*/  LDG.E R29, desc[UR10][R16.64+0x80] ;  /* 0x0000800a101d7981 */ /* 0x000ee4000c1e1900 */
[----:B------:R-:W-:Y:S02]  /*0af0*/  IMAD.WIDE R12, R27, 0x4, R12 ;  /* 0x000000041b0c7825 */ /* 0x000fe400078e020c */
[----:B------:R-:W4:Y:S04]  /*0b00*/  LDG.E R14, desc[UR10][R14.64+-0x4] ;  /* 0xfffffc0a0e0e7981 */ /* 0x000f28000c1e1900 */
[----:B------:R-:W4:Y:S04]  /*0b10*/  LDG.E R12, desc[UR10][R12.64+-0x4] ;  /* 0xfffffc0a0c0c7981 */ /* 0x000f28000c1e1900 */
[----:B------:R-:W4:Y:S01]  /*0b20*/  LDG.E R13, desc[UR10][R16.64+0x180] ;  /* 0x0001800a100d7981 */ /* 0x000f22000c1e1900 */
[----:B------:R-:W-:Y:S01]  /*0b30*/  IADD3 R8, PT, PT, R8, 0x80, RZ ;  /* 0x0000008008087810 */ /* 0x000fe20007ffe0ff */
[----:B--2---:R-:W-:-:S06]  /*0b40*/  FMUL R26, R26, R21 ;  /* 0x000000151a1a7220 */ /* 0x004fcc0000400000 */
[----:B------:R-:W0:Y:S01]  /*0b50*/  F2F.F64.F32 R26, R26 ;  /* 0x0000001a001a7310 */ /* 0x000e220000201800 */
[----:B---3--:R-:W-:-:S07]  /*0b60*/  FMUL R29, R29, R20 ;  /* 0x000000141d1d7220 */ /* 0x008fce0000400000 */
[----:B------:R-:W1:Y:S01]  /*0b70*/  F2F.F64.F32 R20, R29 ;  /* 0x0000001d00147310 */ /* 0x000e620000201800 */
[----:B----4-:R-:W-:Y:S01]  /*0b80*/  FMUL R28, R28, R14 ;  /* 0x0000000e1c1c7220 */ /* 0x010fe20000400000 */
[----:B0----5:R-:W-:-:S06]  /*0b90*/  DADD R26, R18, R26 ;  /* 0x00000000121a7229 */ /* 0x021fcc000000001a */
[----:B------:R-:W0:Y:S01]  /*0ba0*/  F2F.F64.F32 R14, R28 ;  /* 0x0000001c000e7310 */ /* 0x000e220000201800 */
[----:B------:R-:W-:Y:S01]  /*0bb0*/  FMUL R12, R13, R12 ;  /* 0x0000000c0d0c7220 */ /* 0x000fe20000400000 */
[----:B-1----:R-:W-:-:S06]  /*0bc0*/  DADD R20, R26, R20 ;  /* 0x000000001a147229 */ /* 0x002fcc0000000014 */
[----:B------:R-:W1:Y:S02]  /*0bd0*/  F2F.F64.F32 R18, R12 ;  /* 0x0000000c00127310 */ /* 0x000e640000201800 */
[----:B0-----:R-:W-:-:S08]  /*0be0*/  DADD R14, R20, R14 ;  /* 0x00000000140e7229 */ /* 0x001fd0000000000e */
[----:B-1----:R-:W-:-:S11]  /*0bf0*/  DADD R18, R14, R18 ;  /* 0x000000000e127229 */ /* 0x002fd60000000012 */
.L_x_9:
[----:B------:R-:W-:Y:S05]  /*0c00*/  BSYNC.RECONVERGENT B1 ;  /* 0x0000000000017941 */ /* 0x000fea0003800200 */
.L_x_8:
[----:B------:R-:W-:Y:S05]  /*0c10*/  @!P2 BRA `(.L_x_4) ;  /* 0x0000000c0004a947 */ /* 0x000fea0003800000 */
[----:B------:R-:W-:Y:S01]  /*0c20*/  ISETP.NE.AND P2, PT, R25, 0x1, PT ;  /* 0x000000011900780c */ /* 0x000fe20003f45270 */
[----:B------:R-:W-:Y:S01]  /*0c30*/  BSSY.RECONVERGENT B1, `(.L_x_10) ;  /* 0x0000017000017945 */ /* 0x000fe20003800200 */
[----:B------:R-:W-:-:S11]  /*0c40*/  LOP3.LUT P1, RZ, R24, 0x20, RZ, 0xc0, !PT ;  /* 0x0000002018ff7812 */ /* 0x000fd6000782c0ff */
[----:B------:R-:W-:Y:S05]  /*0c50*/  @!P2 BRA `(.L_x_11) ;  /* 0x000000000050a947 */ /* 0x000fea0003800000 */
[----:B------:R-:W0:Y:S08]  /*0c60*/  LDC.64 R20, c[0x0][0x398] ;  /* 0x0000e600ff147b82 */ /* 0x000e300000000a00 */
[----:B------:R-:W1:Y:S08]  /*0c70*/  LDC.64 R14, c[0x0][0x390] ;  /* 0x0000e400ff0e7b82 */ /* 0x000e700000000a00 */
[----:B------:R-:W2:Y:S01]  /*0c80*/  LDC.64 R16, c[0x0][0x388] ;  /* 0x0000e200ff107b82 */ /* 0x000ea20000000a00 */
[----:B0-----:R-:W-:-:S05]  /*0c90*/  IMAD.WIDE R20, R8, 0x4, R20 ;  /* 0x0000000408147825 */ /* 0x001fca00078e0214 */
[----:B------:R-:W1:Y:S04]  /*0ca0*/  LDG.E R13, desc[UR10][R20.64] ;  /* 0x0000000a140d7981 */ /* 0x000e68000c1e1900 */
[----:B------:R-:W3:Y:S01]  /*0cb0*/  LDG.E R25, desc[UR10][R20.64+0x80] ;  /* 0x0000800a14197981 */ /* 0x000ee2000c1e1900 */
[----:B--2---:R-:W-:-:S05]  /*0cc0*/  IMAD.WIDE R16, R8, 0x4, R16 ;  /* 0x0000000408107825 */ /* 0x004fca00078e0210 */
[----:B------:R-:W2:Y:S04]  /*0cd0*/  LDG.E R24, desc[UR10][R16.64] ;  /* 0x0000000a10187981 */ /* 0x000ea8000c1e1900 */
[----:B------:R-:W4:Y:S01]  /*0ce0*/  LDG.E R26, desc[UR10][R16.64+0x80] ;  /* 0x0000800a101a7981 */ /* 0x000f22000c1e1900 */
[----:B-1----:R-:W-:-:S04]  /*0cf0*/  IMAD.WIDE R12, R13, 0x4, R14 ;  /* 0x000000040d0c7825 */ /* 0x002fc800078e020e */
[----:B---3--:R-:W-:Y:S02]  /*0d00*/  IMAD.WIDE R14, R25, 0x4, R14 ;  /* 0x00000004190e7825 */ /* 0x008fe400078e020e */
[----:B------:R-:W2:Y:S04]  /*0d10*/  LDG.E R13, desc[UR10][R12.64+-0x4] ;  /* 0xfffffc0a0c0d7981 */ /* 0x000ea8000c1e1900 */
[----:B------:R-:W4:Y:S01]  /*0d20*/  LDG.E R15, desc[UR10][R14.64+-0x4] ;  /* 0xfffffc0a0e0f7981 */ /* 0x000f22000c1e1900 */
[----:B------:R-:W-:Y:S01]  /*0d30*/  IADD3 R8, PT, PT, R8, 0x40, RZ ;  /* 0x0000004008087810 */ /* 0x000fe20007ffe0ff */
[----:B--2---:R-:W-:Y:S01]  /*0d40*/  FMUL R24, R24, R13 ;  /* 0x0000000d18187220 */ /* 0x004fe20000400000 */
[----:B----4-:R-:W-:-:S05]  /*0d50*/  FMUL R20, R26, R15 ;  /* 0x0000000f1a147220 */ /* 0x010fca0000400000 */
[----:B------:R-:W0:Y:S08]  /*0d60*/  F2F.F64.F32 R24, R24 ;  /* 0x0000001800187310 */ /* 0x000e300000201800 */
[----:B------:R-:W1:Y:S01]  /*0d70*/  F2F.F64.F32 R20, R20 ;  /* 0x0000001400147310 */ /* 0x000e620000201800 */
[----:B0----5:R-:W-:-:S08]  /*0d80*/  DADD R18, R18, R24 ;  /* 0x0000000012127229 */ /* 0x021fd00000000018 */
[----:B-1----:R-:W-:-:S11]  /*0d90*/  DADD R18, R18, R20 ;  /* 0x0000000012127229 */ /* 0x002fd60000000014 */
.L_x_11:
[----:B------:R-:W-:Y:S05]  /*0da0*/  BSYNC.RECONVERGENT B1 ;  /* 0x0000000000017941 */ /* 0x000fea0003800200 */
.L_x_10:
[----:B------:R-:W-:Y:S05]  /*0db0*/  @P1 BRA `(.L_x_4) ;  /* 0x00000008009c1947 */ /* 0x000fea0003800000 */
[----:B------:R-:W0:Y:S08]  /*0dc0*/  LDC.64 R16, c[0x0][0x398] ;  /* 0x0000e600ff107b82 */ /* 0x000e300000000a00 */
[----:B------:R-:W1:Y:S08]  /*0dd0*/  LDC.64 R14, c[0x0][0x388] ;  /* 0x0000e200ff0e7b82 */ /* 0x000e700000000a00 */
[----:B------:R-:W2:Y:S01]  /*0de0*/  LDC.64 R12, c[0x0][0x390] ;  /* 0x0000e400ff0c7b82 */ /* 0x000ea20000000a00 */
[----:B0-----:R-:W-:-:S06]  /*0df0*/  IMAD.WIDE R16, R8, 0x4, R16 ;  /* 0x0000000408107825 */ /* 0x001fcc00078e0210 */
[----:B------:R-:W2:Y:S01]  /*0e00*/  LDG.E R17, desc[UR10][R16.64] ;  /* 0x0000000a10117981 */ /* 0x000ea2000c1e1900 */
[----:B-1----:R-:W-:-:S06]  /*0e10*/  IMAD.WIDE R14, R8, 0x4, R14 ;  /* 0x00000004080e7825 */ /* 0x002fcc00078e020e */
[----:B------:R-:W3:Y:S01]  /*0e20*/  LDG.E R14, desc[UR10][R14.64] ;  /* 0x0000000a0e0e7981 */ /* 0x000ee2000c1e1900 */
[----:B--2---:R-:W-:-:S06]  /*0e30*/  IMAD.WIDE R12, R17, 0x4, R12 ;  /* 0x00000004110c7825 */ /* 0x004fcc00078e020c */
[----:B------:R-:W3:Y:S02]  /*0e40*/  LDG.E R13, desc[UR10][R12.64+-0x4] ;  /* 0xfffffc0a0c0d7981 */ /* 0x000ee4000c1e1900 */
[----:B---3--:R-:W-:-:S06]  /*0e50*/  FMUL R20, R14, R13 ;  /* 0x0000000d0e147220 */ /* 0x008fcc0000400000 */
[----:B------:R-:W0:Y:S02]  /*0e60*/  F2F.F64.F32 R20, R20 ;  /* 0x0000001400147310 */ /* 0x000e240000201800 */
[----:B0----5:R-:W-:Y:S01]  /*0e70*/  DADD R18, R18, R20 ;  /* 0x0000000012127229 */ /* 0x021fe20000000014 */
[----:B------:R-:W-:Y:S10]  /*0e80*/  BRA `(.L_x_4) ;  /* 0x0000000800687947 */ /* 0x000ff40003800000 */
.L_x_1:
[----:B------:R-:W-:-:S04]  /*0e90*/  IADD3 R8, PT, PT, R0, R27, RZ ;  /* 0x0000001b00087210 */ /* 0x000fc80007ffe0ff */
[----:B------:R-:W-:-:S13]  /*0ea0*/  ISETP.GE.AND P1, PT, R8, R21, PT ;  /* 0x000000150800720c */ /* 0x000fda0003f26270 */
[----:B------:R-:W-:Y:S05]  /*0eb0*/  @P1 BRA `(.L_x_4) ;  /* 0x00000008005c1947 */ /* 0x000fea0003800000 */
[----:B------:R-:W-:Y:S01]  /*0ec0*/  VIADDMNMX R24, R8, 0x20, R21, !PT ;  /* 0x0000002008187846 */ /* 0x000fe20007800115 */
[----:B------:R-:W-:Y:S03]  /*0ed0*/  BSSY.RECONVERGENT B1, `(.L_x_12) ;  /* 0x000004a000017945 */ /* 0x000fe60003800200 */
[----:B------:R-:W-:-:S04]  /*0ee0*/  IADD3 R24, PT, PT, -R27, R24, R4 ;  /* 0x000000181b187210 */ /* 0x000fc80007ffe104 */
[C---:B------:R-:W-:Y:S02]  /*0ef0*/  ISETP.GE.U32.AND P2, PT, R24.reuse, 0xe0, PT ;  /* 0x000000e01800780c */ /* 0x040fe40003f46070 */
[----:B------:R-:W-:-:S04]  /*0f00*/  LEA.HI R25, R24, 0x1, RZ, 0x1b ;  /* 0x0000000118197811 */ /* 0x000fc800078fd8ff */
[----:B------:R-:W-:-:S04]  /*0f10*/  LOP3.LUT R26, R25, 0x7, RZ, 0xc0, !PT ;  /* 0x00000007191a7812 */ /* 0x000fc800078ec0ff */
[----:B------:R-:W-:-:S03]  /*0f20*/  ISETP.NE.AND P1, PT, R26, RZ, PT ;  /* 0x000000ff1a00720c */ /* 0x000fc60003f25270 */
[----:B------:R-:W-:Y:S10]  /*0f30*/  @!P2 BRA `(.L_x_13) ;  /* 0x00000004000ca947 */ /* 0x000ff40003800000 */
[----:B------:R-:W-:-:S04]  /*0f40*/  LOP3.LUT R27, R25, 0xffffff8, RZ, 0xc0, !PT ;  /* 0x0ffffff8191b7812 */ /* 0x000fc800078ec0ff */
[----:B------:R-:W-:-:S07]  /*0f50*/  IADD3 R27, PT, PT, -R27, RZ, RZ ;  /* 0x000000ff1b1b7210 */ /* 0x000fce0007ffe1ff */
.L_x_14:
[----:B------:R-:W0:Y:S08]  /*0f60*/  LDC.64 R12, c[0x0][0x398] ;  /* 0x0000e600ff0c7b82 */ /* 0x000e300000000a00 */
[----:B------:R-:W1:Y:S08]  /*0f70*/  LDC.64 R14, c[0x0][0x390] ;  /* 0x0000e400ff0e7b82 */ /* 0x000e700000000a00 */
[----:B------:R-:W2:Y:S01]  /*0f80*/  LDC.64 R16, c[0x0][0x388] ;  /* 0x0000e200ff107b82 */ /* 0x000ea20000000a00 */
[----:B0-----:R-:W-:-:S05]  /*0f90*/  IMAD.WIDE R12, R8, 0x4, R12 ;  /* 0x00000004080c7825 */ /* 0x001fca00078e020c */
[----:B------:R-:W1:Y:S01]  /*0fa0*/  LDG.E R29, desc[UR10][R12.64] ;  /* 0x0000000a0c1d7981 */ /* 0x000e62000c1e1900 */
[----:B--2---:R-:W-:-:S05]  /*0fb0*/  IMAD.WIDE R16, R8, 0x4, R16 ;  /* 0x0000000408107825 */ /* 0x004fca00078e0210 */
[----:B------:R-:W2:Y:S01]  /*0fc0*/  LDG.E R20, desc[UR10][R16.64] ;  /* 0x0000000a10147981 */ /* 0x000ea2000c1e1900 */
[----:B-1----:R-:W-:-:S06]  /*0fd0*/  IMAD.WIDE R28, R29, 0x4, R14 ;  /* 0x000000041d1c7825 */ /* 0x002fcc00078e020e */
[----:B------:R-:W2:Y:S02]  /*0fe0*/  LDG.E R29, desc[UR10][R28.64+-0x4] ;  /* 0xfffffc0a1c1d7981 */ /* 0x000ea4000c1e1900 */
[----:B--2---:R-:W-:-:S06]  /*0ff0*/  FMUL R20, R20, R29 ;  /* 0x0000001d14147220 */ /* 0x004fcc0000400000 */
[----:B------:R-:W0:Y:S02]  /*1000*/  F2F.F64.F32 R20, R20 ;  /* 0x0000001400147310 */ /* 0x000e240000201800 */
[----:B0----5:R-:W-:Y:S01]  /*1010*/  DADD R20, R20, R18 ;  /* 0x0000000014147229 */ /* 0x021fe20000000012 */
[----:B------:R-:W2:Y:S04]  /*1020*/  LDG.E R19, desc[UR10][R12.64+0x80] ;  /* 0x0000800a0c137981 */ /* 0x000ea8000c1e1900 */
[----:B------:R-:W3:Y:S01]  /*1030*/  LDG.E R18, desc[UR10][R16.64+0x80] ;  /* 0x0000800a10127981 */ /* 0x000ee2000c1e1900 */
[----:B--2---:R-:W-:-:S05]  /*1040*/  IMAD.WIDE R28, R19, 0x4, R14 ;  /* 0x00000004131c7825 */ /* 0x004fca00078e020e */
[----:B------:R-:W3:Y:S02]  /*1050*/  LDG.E R19, desc[UR10][R28.64+-0x4] ;  /* 0xfffffc0a1c137981 */ /* 0x000ee4000c1e1900 */
[----:B---3--:R-:W-:-:S06]  /*1060*/  FMUL R18, R18, R19 ;  /* 0x0000001312127220 */ /* 0x008fcc0000400000 */
[----:B------:R-:W0:Y:S02]  /*1070*/  F2F.F64.F32 R18, R18 ;  /* 0x0000001200127310 */ /* 0x000e240000201800 */
[----:B0-----:R-:W-:Y:S01]  /*1080*/  DADD R18, R20, R18 ;  /* 0x0000000014127229 */ /* 0x001fe20000000012 */
        /* <DEDUP_REMOVED lines=24> */
[----:B------:R-:W3:Y:S04]  /*1210*/  LDG.E R19, desc[UR10][R28.64+-0x4] ;  /* 0xfffffc0a1c137981 */ /* 0x000ee8000c1e1900 */
[----:B------:R-:W2:Y:S04]  /*1220*/  LDG.E R29, desc[UR10][R12.64+0x380] ;  /* 0x0003800a0c1d7981 */ /* 0x000ea8000c1e1900 */
[----:B------:R-:W4:Y:S01]  /*1230*/  LDG.E R28, desc[UR10][R16.64+0x380] ;  /* 0x0003800a101c7981 */ /* 0x000f22000c1e1900 */
[----:B---3--:R-:W-:-:S06]  /*1240*/  FMUL R18, R18, R19 ;  /* 0x0000001312127220 */ /* 0x008fcc0000400000 */
[----:B------:R-:W0:Y:S02]  /*1250*/  F2F.F64.F32 R18, R18 ;  /* 0x0000001200127310 */ /* 0x000e240000201800 */
[----:B0-----:R-:W-:Y:S01]  /*1260*/  DADD R18, R20, R18 ;  /* 0x0000000014127229 */ /* 0x001fe20000000012 */
[----:B------:R-:W3:Y:S02]  /*1270*/  LDG.E R21, desc[UR10][R12.64+0x300] ;  /* 0x0003000a0c157981 */ /* 0x000ee4000c1e1900 */
[----:B---3--:R-:W-:-:S06]  /*1280*/  IMAD.WIDE R20, R21, 0x4, R14 ;  /* 0x0000000415147825 */ /* 0x008fcc00078e020e */
[----:B------:R-:W3:Y:S01]  /*1290*/  LDG.E R21, desc[UR10][R20.64+-0x4] ;  /* 0xfffffc0a14157981 */ /* 0x000ee2000c1e1900 */
[----:B--2---:R-:W-:-:S05]  /*12a0*/  IMAD.WIDE R14, R29, 0x4, R14 ;  /* 0x000000041d0e7825 */ /* 0x004fca00078e020e */
[----:B------:R3:W4:Y:S04]  /*12b0*/  LDG.E R29, desc[UR10][R14.64+-0x4] ;  /* 0xfffffc0a0e1d7981 */ /* 0x000728000c1e1900 */
[----:B------:R-:W3:Y:S01]  /*12c0*/  LDG.E R20, desc[UR10][R16.64+0x300] ;  /* 0x0003000a10147981 */ /* 0x000ee2000c1e1900 */
[----:B------:R-:W-:-:S04]  /*12d0*/  IADD3 R27, PT, PT, R27, 0x8, RZ ;  /* 0x000000081b1b7810 */ /* 0x000fc80007ffe0ff */
[----:B------:R-:W-:Y:S02]  /*12e0*/  ISETP.NE.AND P2, PT, R27, RZ, PT ;  /* 0x000000ff1b00720c */ /* 0x000fe40003f45270 */
[----:B------:R-:W-:Y:S01]  /*12f0*/  IADD3 R8, PT, PT, R8, 0x100, RZ ;  /* 0x0000010008087810 */ /* 0x000fe20007ffe0ff */
[----:B---3--:R-:W-:Y:S01]  /*1300*/  FMUL R14, R20, R21 ;  /* 0x00000015140e7220 */ /* 0x008fe20000400000 */
[----:B----4-:R-:W-:-:S05]  /*1310*/  FMUL R28, R28, R29 ;  /* 0x0000001d1c1c7220 */ /* 0x010fca0000400000 */
[----:B------:R-:W0:Y:S08]  /*1320*/  F2F.F64.F32 R14, R14 ;  /* 0x0000000e000e7310 */ /* 0x000e300000201800 */
[----:B------:R-:W1:Y:S01]  /*1330*/  F2F.F64.F32 R28, R28 ;  /* 0x0000001c001c7310 */ /* 0x000e620000201800 */
[----:B0-----:R-:W-:-:S08]  /*1340*/  DADD R18, R18, R14 ;  /* 0x0000000012127229 */ /* 0x001fd0000000000e */
[----:B-1----:R-:W-:Y:S01]  /*1350*/  DADD R18, R18, R28 ;  /* 0x0000000012127229 */ /* 0x002fe2000000001c */
[----:B------:R-:W-:Y:S10]  /*1360*/  @P2 BRA `(.L_x_14) ;  /* 0xfffffff800fc2947 */ /* 0x000ff4000383ffff */
.L_x_13:
[----:B------:R-:W-:Y:S05]  /*1370*/  BSYNC.RECONVERGENT B1 ;  /* 0x0000000000017941 */ /* 0x000fea0003800200 */
.L_x_12:
        /* <DEDUP_REMOVED lines=39> */
.L_x_16:
[----:B------:R-:W-:Y:S05]  /*15f0*/  BSYNC.RECONVERGENT B1 ;  /* 0x0000000000017941 */ /* 0x000fea0003800200 */
.L_x_15:
[----:B------:R-:W-:Y:S05]  /*1600*/  @!P2 BRA `(.L_x_4) ;  /* 0x000000000088a947 */ /* 0x000fea0003800000 */
[----:B------:R-:W-:Y:S01]  /*1610*/  ISETP.NE.AND P2, PT, R25, 0x1, PT ;  /* 0x000000011900780c */ /* 0x000fe20003f45270 */
[----:B------:R-:W0:Y:S08]  /*1620*/  LDC.64 R28, c[0x0][0x398] ;  /* 0x0000e600ff1c7b82 */ /* 0x000e300000000a00 */
[----:B------:R-:W1:Y:S08]  /*1630*/  LDC.64 R12, c[0x0][0x398] ;  /* 0x0000e600ff0c7b82 */ /* 0x000e700000000a00 */
[----:B------:R-:W2:Y:S01]  /*1640*/  @P2 LDC.64 R20, c[0x0][0x388] ;  /* 0x0000e200ff142b82 */ /* 0x000ea20000000a00 */
[----:B------:R-:W-:Y:S01]  /*1650*/  LOP3.LUT P1, RZ, R24, 0x20, RZ, 0xc0, !PT ;  /* 0x0000002018ff7812 */ /* 0x000fe2000782c0ff */
[----:B0-----:R-:W-:-:S06]  /*1660*/  @P2 IMAD.WIDE R28, R8, 0x4, R28 ;  /* 0x00000004081c2825 */ /* 0x001fcc00078e021c */
[----:B------:R-:W0:Y:S01]  /*1670*/  LDC.64 R16, c[0x0][0x390] ;  /* 0x0000e400ff107b82 */ /* 0x000e220000000a00 */
[----:B------:R-:W0:Y:S04]  /*1680*/  @P2 LDG.E R25, desc[UR10][R28.64] ;  /* 0x0000000a1c192981 */ /* 0x000e28000c1e1900 */
[----:B------:R-:W3:Y:S03]  /*1690*/  @P2 LDG.E R27, desc[UR10][R28.64+0x80] ;  /* 0x0000800a1c1b2981 */ /* 0x000ee6000c1e1900 */
[----:B------:R-:W4:Y:S01]  /*16a0*/  @!P1 LDC.64 R14, c[0x0][0x388] ;  /* 0x0000e200ff0e9b82 */ /* 0x000f220000000a00 */
[C---:B--2---:R-:W-:Y:S01]  /*16b0*/  @P2 IMAD.WIDE R20, R8.reuse, 0x4, R20 ;  /* 0x0000000408142825 */ /* 0x044fe200078e0214 */
[----:B------:R-:W-:-:S04]  /*16c0*/  @P2 IADD3 R8, PT, PT, R8, 0x40, RZ ;  /* 0x0000004008082810 */ /* 0x000fc80007ffe0ff */
[----:B------:R-:W2:Y:S01]  /*16d0*/  @P2 LDG.E R29, desc[UR10][R20.64+0x80] ;  /* 0x0000800a141d2981 */ /* 0x000ea2000c1e1900 */
[----:B-1----:R-:W-:-:S05]  /*16e0*/  @!P1 IMAD.WIDE R12, R8, 0x4, R12 ;  /* 0x00000004080c9825 */ /* 0x002fca00078e020c */
[----:B------:R1:W2:Y:S02]  /*16f0*/  @!P1 LDG.E R26, desc[UR10][R12.64] ;  /* 0x0000000a0c1a9981 */ /* 0x0002a4000c1e1900 */
[----:B-1----:R-:W2:Y:S01]  /*1700*/  LDC.64 R12, c[0x0][0x390] ;  /* 0x0000e400ff0c7b82 */ /* 0x002ea20000000a00 */
[----:B----4-:R-:W-:-:S06]  /*1710*/  @!P1 IMAD.WIDE R14, R8, 0x4, R14 ;  /* 0x00000004080e9825 */ /* 0x010fcc00078e020e */
[----:B------:R-:W4:Y:S01]  /*1720*/  @!P1 LDG.E R14, desc[UR10][R14.64] ;  /* 0x0000000a0e0e9981 */ /* 0x000f22000c1e1900 */
[----:B0-----:R-:W-:-:S04]  /*1730*/  @P2 IMAD.WIDE R24, R25, 0x4, R16 ;  /* 0x0000000419182825 */ /* 0x001fc800078e0210 */
[----:B---3--:R-:W-:Y:S02]  /*1740*/  @P2 IMAD.WIDE R16, R27, 0x4, R16 ;  /* 0x000000041b102825 */ /* 0x008fe400078e0210 */
[----:B------:R-:W3:Y:S04]  /*1750*/  @P2 LDG.E R24, desc[UR10][R24.64+-0x4] ;  /* 0xfffffc0a18182981 */ /* 0x000ee8000c1e1900 */
[----:B------:R-:W3:Y:S04]  /*1760*/  @P2 LDG.E R27, desc[UR10][R20.64] ;  /* 0x0000000a141b2981 */ /* 0x000ee8000c1e1900 */
[----:B------:R-:W4:Y:S01]  /*1770*/  @P2 LDG.E R16, desc[UR10][R16.64+-0x4] ;  /* 0xfffffc0a10102981 */ /* 0x000f22000c1e1900 */
[----:B--2---:R-:W-:-:S06]  /*1780*/  @!P1 IMAD.WIDE R12, R26, 0x4, R12 ;  /* 0x000000041a0c9825 */ /* 0x004fcc00078e020c */
[----:B------:R-:W2:Y:S01]  /*1790*/  @!P1 LDG.E R13, desc[UR10][R12.64+-0x4] ;  /* 0xfffffc0a0c0d9981 */ /* 0x000ea2000c1e1900 */
[----:B---3--:R-:W-:-:S04]  /*17a0*/  @P2 FMUL R28, R27, R24 ;  /* 0x000000181b1c2220 */ /* 0x008fc80000400000 */
[----:B------:R-:W0:Y:S01]  /*17b0*/  @P2 F2F.F64.F32 R24, R28 ;  /* 0x0000001c00182310 */ /* 0x000e220000201800 */
[----:B----4-:R-:W-:-:S07]  /*17c0*/  @P2 FMUL R26, R29, R16 ;  /* 0x000000101d1a2220 */ /* 0x010fce0000400000 */
[----:B------:R-:W1:Y:S01]  /*17d0*/  @P2 F2F.F64.F32 R26, R26 ;  /* 0x0000001a001a2310 */ /* 0x000e620000201800 */
[----:B--2---:R-:W-:Y:S01]  /*17e0*/  @!P1 FMUL R8, R14, R13 ;  /* 0x0000000d0e089220 */ /* 0x004fe20000400000 */
[----:B0----5:R-:W-:-:S06]  /*17f0*/  @P2 DADD R24, R18, R24 ;  /* 0x0000000012182229 */ /* 0x021fcc0000000018 */
[----:B------:R-:W0:Y:S02]  /*1800*/  @!P1 F2F.F64.F32 R16, R8 ;  /* 0x0000000800109310 */ /* 0x000e240000201800 */
[----:B-1----:R-:W-:-:S08]  /*1810*/  @P2 DADD R18, R24, R26 ;  /* 0x0000000018122229 */ /* 0x002fd0000000001a */
[----:B0-----:R-:W-:-:S11]  /*1820*/  @!P1 DADD R18, R18, R16 ;  /* 0x0000000012129229 */ /* 0x001fd60000000010 */
.L_x_4:
[----:B------:R-:W-:Y:S05]  /*1830*/  BSYNC.RECONVERGENT B0 ;  /* 0x0000000000007941 */ /* 0x000fea0003800200 */
.L_x_0:
[----:B------:R-:W-:Y:S01]  /*1840*/  IADD3 R8, PT, PT, -R23, R22, RZ ;  /* 0x0000001617087210 */ /* 0x000fe20007ffe1ff */
[----:B------:R-:W-:Y:S03]  /*1850*/  BSSY.RECONVERGENT B0, `(.L_x_17) ;  /* 0x0000111000007945 */ /* 0x000fe60003800200 */
[----:B------:R-:W-:-:S13]  /*1860*/  ISETP.GE.AND P1, PT, R8, 0x21, PT ;  /* 0x000000210800780c */ /* 0x000fda0003f26270 */
[----:B------:R-:W-:Y:S05]  /*1870*/  @!P1 BRA `(.L_x_18) ;  /* 0x0000000800489947 */ /* 0x000fea0003800000 */
        /* <DEDUP_REMOVED lines=9> */
[----:B------:R-:W1:Y:S08]  /*1910*/  LDC.64 R12, c[0x0][0x3a8] ;  /* 0x0000ea00ff0c7b82 */ /* 0x000e700000000a00 */
[----:B------:R-:W2:Y:S01]  /*1920*/  LDC.64 R14, c[0x0][0x3b0] ;  /* 0x0000ec00ff0e7b82 */ /* 0x000ea20000000a00 */
[----:B0-----:R-:W-:-:S06]  /*1930*/  IMAD.WIDE R20, R17, 0x4, R20 ;  /* 0x0000000411147825 */ /* 0x001fcc00078e0214 */
[----:B------:R-:W2:Y:S01]  /*1940*/  LDG.E R21, desc[UR10][R20.64] ;  /* 0x0000000a14157981 */ /* 0x000ea2000c1e1900 */
[----:B-1----:R-:W-:-:S06]  /*1950*/  IMAD.WIDE R12, R17, 0x8, R12 ;  /* 0x00000008110c7825 */ /* 0x002fcc00078e020c */
[----:B------:R-:W3:Y:S01]  /*1960*/  LDG.E.64 R12, desc[UR10][R12.64] ;  /* 0x0000000a0c0c7981 */ /* 0x000ee2000c1e1b00 */
[----:B--2---:R-:W-:-:S06]  /*1970*/  IMAD.WIDE R14, R21, 0x8, R14 ;  /* 0x00000008150e7825 */ /* 0x004fcc00078e020e */
[----:B------:R-:W3:Y:S02]  /*1980*/  LDG.E.64 R14, desc[UR10][R14.64+-0x8] ;  /* 0xfffff80a0e0e7981 */ /* 0x000ee4000c1e1b00 */
[----:B---3-5:R-:W-:-:S11]  /*1990*/  DFMA R18, R12, R14, R18 ;  /* 0x0000000e0c12722b */ /* 0x028fd60000000012 */
.L_x_20:
[----:B------:R-:W-:Y:S05]  /*19a0*/  BSYNC.RECONVERGENT B1 ;  /* 0x0000000000017941 */ /* 0x000fea0003800200 */
.L_x_19:
        /* <DEDUP_REMOVED lines=11> */
.L_x_24:
[----:B------:R-:W0:Y:S08]  /*1a60*/  LDC.64 R12, c[0x0][0x3b8] ;  /* 0x0000ee00ff0c7b82 */ /* 0x000e300000000a00 */
[----:B------:R-:W1:Y:S08]  /*1a70*/  LDC.64 R16, c[0x0][0x3b0] ;  /* 0x0000ec00ff107b82 */ /* 0x000e700000000a00 */
[----:B------:R-:W2:Y:S01]  /*1a80*/  LDC.64 R14, c[0x0][0x3a8] ;  /* 0x0000ea00ff0e7b82 */ /* 0x000ea20000000a00 */
[----:B0-----:R-:W-:-:S05]  /*1a90*/  IMAD.WIDE R12, R8, 0x4, R12 ;  /* 0x00000004080c7825 */ /* 0x001fca00078e020c */
[----:B------:R-:W1:Y:S04]  /*1aa0*/  LDG.E R21, desc[UR10][R12.64] ;  /* 0x0000000a0c157981 */ /* 0x000e68000c1e1900 */
[----:B------:R-:W3:Y:S01]  /*1ab0*/  LDG.E R27, desc[UR10][R12.64+0x200] ;  /* 0x0002000a0c1b7981 */ /* 0x000ee2000c1e1900 */
[----:B--2---:R-:W-:-:S05]  /*1ac0*/  IMAD.WIDE R14, R8, 0x8, R14 ;  /* 0x00000008080e7825 */ /* 0x004fca00078e020e */
[----:B------:R-:W2:Y:S01]  /*1ad0*/  LDG.E.64 R28, desc[UR10][R14.64] ;  /* 0x0000000a0e1c7981 */ /* 0x000ea2000c1e1b00 */
[----:B-1----:R-:W-:-:S06]  /*1ae0*/  IMAD.WIDE R20, R21, 0x8, R16 ;  /* 0x0000000815147825 */ /* 0x002fcc00078e0210 */
[----:B------:R-:W2:Y:S02]  /*1af0*/  LDG.E.64 R20, desc[UR10][R20.64+-0x8] ;  /* 0xfffff80a14147981 */ /* 0x000ea4000c1e1b00 */
[----:B--2--5:R-:W-:Y:S02]  /*1b00*/  DFMA R20, R28, R20, R18 ;  /* 0x000000141c14722b */ /* 0x024fe40000000012 */
[----:B------:R-:W2:Y:S04]  /*1b10*/  LDG.E R29, desc[UR10][R12.64+0x80] ;  /* 0x0000800a0c1d7981 */ /* 0x000ea8000c1e1900 */
[----:B------:R-:W4:Y:S01]  /*1b20*/  LDG.E.64 R18, desc[UR10][R14.64+0x100] ;  /* 0x0001000a0e127981 */ /* 0x000f22000c1e1b00 */
[----:B--2---:R-:W-:-:S06]  /*1b30*/  IMAD.WIDE R28, R29, 0x8, R16 ;  /* 0x000000081d1c7825 */ /* 0x004fcc00078e0210 */
[----:B------:R-:W4:Y:S02]  /*1b40*/  LDG.E.64 R28, desc[UR10][R28.64+-0x8] ;  /* 0xfffff80a1c1c7981 */ /* 0x000f24000c1e1b00 */
[----:B----4-:R-:W-:Y:S02]  /*1b50*/  DFMA R28, R18, R28, R20 ;  /* 0x0000001c121c722b */ /* 0x010fe40000000014 */
[----:B------:R-:W2:Y:S02]  /*1b60*/  LDG.E R19, desc[UR10][R12.64+0x100] ;  /* 0x0001000a0c137981 */ /* 0x000ea4000c1e1900 */
[----:B--2---:R-:W-:Y:S02]  /*1b70*/  IMAD.WIDE R20, R19, 0x8, R16 ;  /* 0x0000000813147825 */ /* 0x004fe400078e0210 */
[----:B------:R-:W2:Y:S04]  /*1b80*/  LDG.E.64 R18, desc[UR10][R14.64+0x200] ;  /* 0x0002000a0e127981 */ /* 0x000ea8000c1e1b00 */
[----:B------:R-:W2:Y:S02]  /*1b90*/  LDG.E.64 R20, desc[UR10][R20.64+-0x8] ;  /* 0xfffff80a14147981 */ /* 0x000ea4000c1e1b00 */
[----:B--2---:R-:W-:-:S02]  /*1ba0*/  DFMA R20, R18, R20, R28 ;  /* 0x000000141214722b */ /* 0x004fc4000000001c */
[----:B------:R-:W2:Y:S02]  /*1bb0*/  LDG.E R19, desc[UR10][R12.64+0x180] ;  /* 0x0001800a0c137981 */ /* 0x000ea4000c1e1900 */
[----:B--2---:R-:W-:-:S05]  /*1bc0*/  IMAD.WIDE R18, R19, 0x8, R16 ;  /* 0x0000000813127825 */ /* 0x004fca00078e0210 */
[----:B------:R-:W2:Y:S04]  /*1bd0*/  LDG.E.64 R28, desc[UR10][R18.64+-0x8] ;  /* 0xfffff80a121c7981 */ /* 0x000ea8000c1e1b00 */
[----:B------:R-:W2:Y:S02]  /*1be0*/  LDG.E.64 R18, desc[UR10][R14.64+0x300] ;  /* 0x0003000a0e127981 */ /* 0x000ea4000c1e1b00 */
[----:B--2---:R-:W-:Y:S01]  /*1bf0*/  DFMA R28, R18, R28, R20 ;  /* 0x0000001c121c722b */ /* 0x004fe20000000014 */
[----:B---3--:R-:W-:Y:S01]  /*1c00*/  IMAD.WIDE R20, R27, 0x8, R16 ;  /* 0x000000081b147825 */ /* 0x008fe200078e0210 */
[----:B------:R-:W2:Y:S04]  /*1c10*/  LDG.E.64 R18, desc[UR10][R14.64+0x400] ;  /* 0x0004000a0e127981 */ /* 0x000ea8000c1e1b00 */
[----:B------:R-:W3:Y:S04]  /*1c20*/  LDG.E R27, desc[UR10][R12.64+0x380] ;  /* 0x0003800a0c1b7981 */ /* 0x000ee8000c1e1900 */
[----:B------:R-:W2:Y:S02]  /*1c30*/  LDG.E.64 R20, desc[UR10][R20.64+-0x8] ;  /* 0xfffff80a14147981 */ /* 0x000ea4000c1e1b00 */
[----:B--2---:R-:W-:-:S02]  /*1c40*/  DFMA R20, R18, R20, R28 ;  /* 0x000000141214722b */ /* 0x004fc4000000001c */
[----:B------:R-:W2:Y:S04]  /*1c50*/  LDG.E R29, desc[UR10][R12.64+0x280] ;  /* 0x0002800a0c1d7981 */ /* 0x000ea8000c1e1900 */
[----:B------:R-:W4:Y:S01]  /*1c60*/  LDG.E.64 R18, desc[UR10][R14.64+0x500] ;  /* 0x0005000a0e127981 */ /* 0x000f22000c1e1b00 */
[----:B--2---:R-:W-:-:S06]  /*1c70*/  IMAD.WIDE R28, R29, 0x8, R16 ;  /* 0x000000081d1c7825 */ /* 0x004fcc00078e0210 */
[----:B------:R-:W4:Y:S02]  /*1c80*/  LDG.E.64 R28, desc[UR10][R28.64+-0x8] ;  /* 0xfffff80a1c1c7981 */ /* 0x000f24000c1e1b00 */
[----:B----4-:R-:W-:Y:S02]  /*1c90*/  DFMA R28, R18, R28, R20 ;  /* 0x0000001c121c722b */ /* 0x010fe40000000014 */
[----:B------:R-:W2:Y:S04]  /*1ca0*/  LDG.E R19, desc[UR10][R12.64+0x300] ;  /* 0x0003000a0c137981 */ /* 0x000ea8000c1e1900 */
[----:B------:R-:W4:Y:S01]  /*1cb0*/  LDG.E.64 R20, desc[UR10][R14.64+0x600] ;  /* 0x0006000a0e147981 */ /* 0x000f22000c1e1b00 */
[----:B--2---:R-:W-:-:S06]  /*1cc0*/  IMAD.WIDE R18, R19, 0x8, R16 ;  /* 0x0000000813127825 */ /* 0x004fcc00078e0210 */
[----:B------:R-:W4:Y:S01]  /*1cd0*/  LDG.E.64 R18, desc[UR10][R18.64+-0x8] ;  /* 0xfffff80a12127981 */ /* 0x000f22000c1e1b00 */
[----:B---3--:R-:W-:-:S06]  /*1ce0*/  IMAD.WIDE R16, R27, 0x8, R16 ;  /* 0x000000081b107825 */ /* 0x008fcc00078e0210 */
[----:B------:R-:W2:Y:S01]  /*1cf0*/  LDG.E.64 R16, desc[UR10][R16.64+-0x8] ;  /* 0xfffff80a10107981 */ /* 0x000ea2000c1e1b00 */
[----:B------:R-:W-:-:S04]  /*1d00*/  IADD3 R26, PT, PT, R26, 0x8, RZ ;  /* 0x000000081a1a7810 */ /* 0x000fc80007ffe0ff */
[----:B------:R-:W-:Y:S01]  /*1d10*/  ISETP.NE.AND P2, PT, R26, R25, PT ;  /* 0x000000191a00720c */ /* 0x000fe20003f45270 */
[----:B----4-:R-:W-:Y:S01]  /*1d20*/  DFMA R20, R20, R18, R28 ;  /* 0x000000121414722b */ /* 0x010fe2000000001c */
[----:B------:R-:W2:Y:S01]  /*1d30*/  LDG.E.64 R18, desc[UR10][R14.64+0x700] ;  /* 0x0007000a0e127981 */ /* 0x000ea2000c1e1b00 */
[----:B------:R-:W-:-:S06]  /*1d40*/  IADD3 R8, PT, PT, R8, 0x100, RZ ;  /* 0x0000010008087810 */ /* 0x000fcc0007ffe0ff */
[----:B--2---:R-:W-:-:S04]  /*1d50*/  DFMA R18, R18, R16, R20 ;  /* 0x000000101212722b */ /* 0x004fc80000000014 */
[----:B------:R-:W-:Y:S07]  /*1d60*/  @P2 BRA `(.L_x_24) ;  /* 0xfffffffc003c2947 */ /* 0x000fee000383ffff */
.L_x_23:
[----:B------:R-:W-:Y:S05]  /*1d70*/  BSYNC.RECONVERGENT B1 ;  /* 0x0000000000017941 */ /* 0x000fea0003800200 */
.L_x_22:
[----:B------:R-:W-:Y:S05]  /*1d80*/  @!P1 BRA `(.L_x_21) ;  /* 0x0000000800f49947 */ /* 0x000fea0003800000 */
[----:B------:R-:W-:Y:S01]  /*1d90*/  ISETP.GE.U32.AND P1, PT, R24, 0x4, PT ;  /* 0x000000041800780c */ /* 0x000fe20003f26070 */
[----:B------:R-:W-:Y:S01]  /*1da0*/  BSSY.RECONVERGENT B1, `(.L_x_25) ;  /* 0x000001d000017945 */ /* 0x000fe20003800200 */
[----:B------:R-:W-:-:S11]  /*1db0*/  LOP3.LUT P2, R23, R23, 0x3, RZ, 0xc0, !PT ;  /* 0x0000000317177812 */ /* 0x000fd6000784c0ff */
        /* <DEDUP_REMOVED lines=9> */
[----:B-1----:R-:W-:-:S05]  /*1e50*/  IMAD.WIDE R26, R27, 0x8, R14 ;  /* 0x000000081b1a7825 */ /* 0x002fca00078e020e */
[----:B------:R-:W2:Y:S04]  /*1e60*/  LDG.E.64 R24, desc[UR10][R26.64+-0x8] ;  /* 0xfffff80a1a187981 */ /* 0x000ea8000c1e1b00 */
[----:B------:R-:W4:Y:S01]  /*1e70*/  LDG.E R27, desc[UR10][R12.64+0x180] ;  /* 0x0001800a0c1b7981 */ /* 0x000f22000c1e1900 */
[----:B--2--5:R-:W-:Y:S01]  /*1e80*/  DFMA R24, R20, R24, R18 ;  /* 0x000000181418722b */ /* 0x024fe20000000012 */
[--C-:B---3--:R-:W-:Y:S02]  /*1e90*/  IMAD.WIDE R18, R29, 0x8, R14.reuse ;  /* 0x000000081d127825 */ /* 0x108fe400078e020e */
[----:B------:R-:W2:Y:S04]  /*1ea0*/  LDG.E.64 R20, desc[UR10][R16.64+0x100] ;  /* 0x0001000a10147981 */ /* 0x000ea8000c1e1b00 */
[----:B------:R-:W3:Y:S04]  /*1eb0*/  LDG.E R29, desc[UR10][R12.64+0x100] ;  /* 0x0001000a0c1d7981 */ /* 0x000ee8000c1e1900 */
[----:B------:R-:W2:Y:S01]  /*1ec0*/  LDG.E.64 R18, desc[UR10][R18.64+-0x8] ;  /* 0xfffff80a12127981 */ /* 0x000ea2000c1e1b00 */
[----:B---3--:R-:W-:Y:S01]  /*1ed0*/  IMAD.WIDE R28, R29, 0x8, R14 ;  /* 0x000000081d1c7825 */ /* 0x008fe200078e020e */
[----:B--2---:R-:W-:-:S02]  /*1ee0*/  DFMA R24, R20, R18, R24 ;  /* 0x000000121418722b */ /* 0x004fc40000000018 */
[----:B------:R-:W2:Y:S01]  /*1ef0*/  LDG.E.64 R20, desc[UR10][R16.64+0x200] ;  /* 0x0002000a10147981 */ /* 0x000ea2000c1e1b00 */
[----:B----4-:R-:W-:-:S03]  /*1f00*/  IMAD.WIDE R14, R27, 0x8, R14 ;  /* 0x000000081b0e7825 */ /* 0x010fc600078e020e */
[----:B------:R-:W2:Y:S04]  /*1f10*/  LDG.E.64 R18, desc[UR10][R28.64+-0x8] ;  /* 0xfffff80a1c127981 */ /* 0x000ea8000c1e1b00 */
[----:B------:R-:W3:Y:S04]  /*1f20*/  LDG.E.64 R26, desc[UR10][R16.64+0x300] ;  /* 0x0003000a101a7981 */ /* 0x000ee8000c1e1b00 */
[----:B------:R-:W3:Y:S01]  /*1f30*/  LDG.E.64 R14, desc[UR10][R14.64+-0x8] ;  /* 0xfffff80a0e0e7981 */ /* 0x000ee2000c1e1b00 */
[----:B------:R-:W-:Y:S01]  /*1f40*/  IADD3 R8, PT, PT, R8, 0x80, RZ ;  /* 0x0000008008087810 */ /* 0x000fe20007ffe0ff */
[----:B--2---:R-:W-:-:S08]  /*1f50*/  DFMA R18, R20, R18, R24 ;  /* 0x000000121412722b */ /* 0x004fd00000000018 */
[----:B---3--:R-:W-:-:S11]  /*1f60*/  DFMA R18, R26, R14, R18 ;  /* 0x0000000e1a12722b */ /* 0x008fd60000000012 */
.L_x_26:
[----:B------:R-:W-:Y:S05]  /*1f70*/  BSYNC.RECONVERGENT B1 ;  /* 0x0000000000017941 */ /* 0x000fea0003800200 */
.L_x_25:
        /* <DEDUP_REMOVED lines=13> */
[----:B-1----:R-:W-:-:S04]  /*2050*/  IMAD.WIDE R12, R13, 0x8, R16 ;  /* 0x000000080d0c7825 */ /* 0x002fc800078e0210 */
[----:B---3--:R-:W-:Y:S02]  /*2060*/  IMAD.WIDE R16, R15, 0x8, R16 ;  /* 0x000000080f107825 */ /* 0x008fe400078e0210 */
[----:B------:R-:W2:Y:S04]  /*2070*/  LDG.E.64 R12, desc[UR10][R12.64+-0x8] ;  /* 0xfffff80a0c0c7981 */ /* 0x000ea8000c1e1b00 */
[----:B------:R-:W3:Y:S04]  /*2080*/  LDG.E.64 R14, desc[UR10][R22.64+0x100] ;  /* 0x0001000a160e7981 */ /* 0x000ee8000c1e1b00 */
[----:B------:R-:W3:Y:S01]  /*2090*/  LDG.E.64 R16, desc[UR10][R16.64+-0x8] ;  /* 0xfffff80a10107981 */ /* 0x000ee2000c1e1b00 */
[----:B------:R-:W-:Y:S01]  /*20a0*/  IADD3 R8, PT, PT, R8, 0x40, RZ ;  /* 0x0000004008087810 */ /* 0x000fe20007ffe0ff */
[----:B--2--5:R-:W-:-:S08]  /*20b0*/  DFMA R18, R20, R12, R18 ;  /* 0x0000000c1412722b */ /* 0x024fd00000000012 */
[----:B---3--:R-:W-:-:S11]  /*20c0*/  DFMA R18, R14, R16, R18 ;  /* 0x000000100e12722b */ /* 0x008fd60000000012 */
.L_x_28:
[----:B------:R-:W-:Y:S05]  /*20d0*/  BSYNC.RECONVERGENT B1 ;  /* 0x0000000000017941 */ /* 0x000fea0003800200 */
.L_x_27:
        /* <DEDUP_REMOVED lines=10> */
[----:B---3-5:R-:W-:Y:S01]  /*2180*/  DFMA R18, R14, R12, R18 ;  /* 0x0000000c0e12722b */ /* 0x028fe20000000012 */
[----:B------:R-:W-:Y:S10]  /*2190*/  BRA `(.L_x_21) ;  /* 0x0000000400f07947 */ /* 0x000ff40003800000 */
.L_x_18:
        /* <DEDUP_REMOVED lines=11> */
[----:B------:R-:W-:Y:S02]  /*2250*/  LOP3.LUT R24, R8, 0xffffff8, RZ, 0xc0, !PT ;  /* 0x0ffffff808187812 */ /* 0x000fe400078ec0ff */
[----:B------:R-:W-:-:S07]  /*2260*/  MOV R27, RZ ;  /* 0x000000ff001b7202 */ /* 0x000fce0000000f00 */
.L_x_31:
        /* <DEDUP_REMOVED lines=49> */
.L_x_30:
[----:B------:R-:W-:Y:S05]  /*2580*/  BSYNC.RECONVERGENT B1 ;  /* 0x0000000000017941 */ /* 0x000fea0003800200 */
.L_x_29:
        /* <DEDUP_REMOVED lines=20> */
[----:B------:R-:W2:Y:S02]  /*26d0*/  LDG.E.64 R18, desc[UR10][R18.64+-0x8] ;  /* 0xfffff80a12127981 */ /* 0x000ea4000c1e1b00 */
[----:B--2---:R-:W-:Y:S01]  /*26e0*/  DFMA R26, R20, R18, R26 ;  /* 0x00000012141a722b */ /* 0x004fe2000000001a */
[--C-:B---3--:R-:W-:Y:S01]  /*26f0*/  IMAD.WIDE R18, R22, 0x8, R14.reuse ;  /* 0x0000000816127825 */ /* 0x108fe200078e020e */
[----:B------:R-:W2:Y:S03]  /*2700*/  LDG.E.64 R20, desc[UR10][R16.64+0x200] ;  /* 0x0002000a10147981 */ /* 0x000ea6000c1e1b00 */
[----:B----4-:R-:W-:-:S02]  /*2710*/  IMAD.WIDE R14, R29, 0x8, R14 ;  /* 0x000000081d0e7825 */ /* 0x010fc400078e020e */
[----:B------:R-:W2:Y:S04]  /*2720*/  LDG.E.64 R18, desc[UR10][R18.64+-0x8] ;  /* 0xfffff80a12127981 */ /* 0x000ea8000c1e1b00 */
[----:B------:R-:W3:Y:S04]  /*2730*/  LDG.E.64 R28, desc[UR10][R16.64+0x300] ;  /* 0x0003000a101c7981 */ /* 0x000ee8000c1e1b00 */
[----:B------:R-:W3:Y:S01]  /*2740*/  LDG.E.64 R14, desc[UR10][R14.64+-0x8] ;  /* 0xfffff80a0e0e7981 */ /* 0x000ee2000c1e1b00 */
[----:B------:R-:W-:Y:S01]  /*2750*/  IADD3 R25, PT, PT, R25, 0x80, RZ ;  /* 0x0000008019197810 */ /* 0x000fe20007ffe0ff */
[----:B--2---:R-:W-:-:S08]  /*2760*/  DFMA R20, R20, R18, R26 ;  /* 0x000000121414722b */ /* 0x004fd0000000001a */
[----:B---3--:R-:W-:-:S11]  /*2770*/  DFMA R18, R28, R14, R20 ;  /* 0x0000000e1c12722b */ /* 0x008fd60000000014 */
.L_x_33:
[----:B------:R-:W-:Y:S05]  /*2780*/  BSYNC.RECONVERGENT B1 ;  /* 0x0000000000017941 */ /* 0x000fea0003800200 */
.L_x_32:
[----:B------:R-:W-:Y:S05]  /*2790*/  @!P2 BRA `(.L_x_21) ;  /* 0x000000000070a947 */ /* 0x000fea0003800000 */
[----:B------:R-:W-:Y:S01]  /*27a0*/  ISETP.NE.AND P2, PT, R8, 0x1, PT ;  /* 0x000000010800780c */ /* 0x000fe20003f45270 */
[----:B------:R-:W0:Y:S01]  /*27b0*/  LDC.64 R26, c[0x0][0x3b8] ;  /* 0x0000ee00ff1a7b82 */ /* 0x000e220000000a00 */
[----:B------:R-:W-:-:S07]  /*27c0*/  LOP3.LUT P1, RZ, R23, 0x20, RZ, 0xc0, !PT ;  /* 0x0000002017ff7812 */ /* 0x000fce000782c0ff */
[----:B------:R-:W1:Y:S08]  /*27d0*/  LDC.64 R12, c[0x0][0x3b8] ;  /* 0x0000ee00ff0c7b82 */ /* 0x000e700000000a00 */
[----:B------:R-:W2:Y:S01]  /*27e0*/  @P2 LDC.64 R20, c[0x0][0x3a8] ;  /* 0x0000ea00ff142b82 */ /* 0x000ea20000000a00 */
[----:B0-----:R-:W-:-:S07]  /*27f0*/  @P2 IMAD.WIDE R26, R25, 0x4, R26 ;  /* 0x00000004191a2825 */ /* 0x001fce00078e021a */
[----:B------:R-:W0:Y:S01]  /*2800*/  LDC.64 R16, c[0x0][0x3b0] ;  /* 0x0000ec00ff107b82 */ /* 0x000e220000000a00 */
[----:B------:R-:W0:Y:S07]  /*2810*/  @P2 LDG.E R23, desc[UR10][R26.64] ;  /* 0x0000000a1a172981 */ /* 0x000e2e000c1e1900 */
[----:B------:R-:W3:Y:S01]  /*2820*/  @!P1 LDC.64 R14, c[0x0][0x3a8] ;  /* 0x0000ea00ff0e9b82 */ /* 0x000ee20000000a00 */
[----:B------:R-:W4:Y:S01]  /*2830*/  @P2 LDG.E R27, desc[UR10][R26.64+0x80] ;  /* 0x0000800a1a1b2981 */ /* 0x000f22000c1e1900 */
[C---:B--2---:R-:W-:Y:S01]  /*2840*/  @P2 IMAD.WIDE R20, R25.reuse, 0x8, R20 ;  /* 0x0000000819142825 */ /* 0x044fe200078e0214 */
[----:B------:R-:W-:-:S05]  /*2850*/  @P2 IADD3 R25, PT, PT, R25, 0x40, RZ ;  /* 0x0000004019192810 */ /* 0x000fca0007ffe0ff */
[C---:B-1----:R-:W-:Y:S02]  /*2860*/  @!P1 IMAD.WIDE R28, R25.reuse, 0x4, R12 ;  /* 0x00000004191c9825 */ /* 0x042fe400078e020c */
[----:B------:R-:W1:Y:S04]  /*2870*/  LDC.64 R12, c[0x0][0x3b0] ;  /* 0x0000ec00ff0c7b82 */ /* 0x000e680000000a00 */
[----:B------:R-:W1:Y:S01]  /*2880*/  @!P1 LDG.E R29, desc[UR10][R28.64] ;  /* 0x0000000a1c1d9981 */ /* 0x000e62000c1e1900 */
[----:B---3--:R-:W-:-:S06]  /*2890*/  @!P1 IMAD.WIDE R14, R25, 0x8, R14 ;  /* 0x00000008190e9825 */ /* 0x008fcc00078e020e */
[----:B------:R-:W2:Y:S01]  /*28a0*/  @!P1 LDG.E.64 R14, desc[UR10][R14.64] ;  /* 0x0000000a0e0e9981 */ /* 0x000ea2000c1e1b00 */
[----:B0-----:R-:W-:-:S06]  /*28b0*/  @P2 IMAD.WIDE R22, R23, 0x8, R16 ;  /* 0x0000000817162825 */ /* 0x001fcc00078e0210 */
[----:B------:R-:W3:Y:S01]  /*28c0*/  @P2 LDG.E.64 R22, desc[UR10][R22.64+-0x8] ;  /* 0xfffff80a16162981 */ /* 0x000ee2000c1e1b00 */
[----:B----4-:R-:W-:-:S03]  /*28d0*/  @P2 IMAD.WIDE R16, R27, 0x8, R16 ;  /* 0x000000081b102825 */ /* 0x010fc600078e0210 */
[----:B------:R-:W3:Y:S04]  /*28e0*/  @P2 LDG.E.64 R26, desc[UR10][R20.64] ;  /* 0x0000000a141a2981 */ /* 0x000ee8000c1e1b00 */
[----:B------:R-:W4:Y:S04]  /*28f0*/  @P2 LDG.E.64 R16, desc[UR10][R16.64+-0x8] ;  /* 0xfffff80a10102981 */ /* 0x000f28000c1e1b00 */
[----:B------:R-:W4:Y:S01]  /*2900*/  @P2 LDG.E.64 R20, desc[UR10][R20.64+0x100] ;  /* 0x0001000a14142981 */ /* 0x000f22000c1e1b00 */
[----:B-1----:R-:W-:-:S06]  /*2910*/  @!P1 IMAD.WIDE R12, R29, 0x8, R12 ;  /* 0x000000081d0c9825 */ /* 0x002fcc00078e020c */
[----:B------:R-:W2:Y:S01]  /*2920*/  @!P1 LDG.E.64 R12, desc[UR10][R12.64+-0x8] ;  /* 0xfffff80a0c0c9981 */ /* 0x000ea2000c1e1b00 */
[----:B---3-5:R-:W-:-:S08]  /*2930*/  @P2 DFMA R26, R26, R22, R18 ;  /* 0x000000161a1a222b */ /* 0x028fd00000000012 */
[----:B----4-:R-:W-:-:S08]  /*2940*/  @P2 DFMA R18, R20, R16, R26 ;  /* 0x000000101412222b */ /* 0x010fd0000000001a */
[----:B--2---:R-:W-:-:S11]  /*2950*/  @!P1 DFMA R18, R14, R12, R18 ;  /* 0x0000000c0e12922b */ /* 0x004fd60000000012 */
.L_x_21:
[----:B------:R-:W-:Y:S05]  /*2960*/  BSYNC.RECONVERGENT B0 ;  /* 0x0000000000007941 */ /* 0x000fea0003800200 */
.L_x_17:
[----:B-----5:R-:W-:Y:S01]  /*2970*/  STS.64 [R6], R18 ;  /* 0x0000001206007388 */ /* 0x020fe20000000a00 */
[----:B------:R-:W-:Y:S01]  /*2980*/  ISETP.NE.AND P1, PT, R0, RZ, PT ;  /* 0x000000ff0000720c */ /* 0x000fe20003f25270 */
[----:B------:R-:W0:Y:S01]  /*2990*/  LDCU UR4, c[0x0][0x380] ;  /* 0x00007000ff0477ac */ /* 0x000e220008000800 */
[----:B------:R-:W-:Y:S01]  /*29a0*/  MOV R8, UR9 ;  /* 0x0000000900087c02 */ /* 0x000fe20008000f00 */
[----:B------:R-:W1:Y:S03]  /*29b0*/  LDS.64 R12, [R6+0x80] ;  /* 0x00008000060c7984 */ /* 0x000e660000000a00 */
[----:B------:R-:W-:Y:S01]  /*29c0*/  LEA R3, R8, R3, 0x3 ;  /* 0x0000000308037211 */ /* 0x000fe200078e18ff */
[----:B-1----:R-:W-:-:S07]  /*29d0*/  DADD R12, R12, R18 ;  /* 0x000000000c0c7229 */ /* 0x002fce0000000012 */
[----:B------:R-:W-:Y:S04]  /*29e0*/  STS.64 [R6], R12 ;  /* 0x0000000c06007388 */ /* 0x000fe80000000a00 */
[----:B------:R-:W1:Y:S02]  /*29f0*/  LDS.64 R14, [R6+0x40] ;  /* 0x00004000060e7984 */ /* 0x000e640000000a00 */
        /* <DEDUP_REMOVED lines=11> */
[----:B------:R-:W1:Y:S04]  /*2ab0*/  @!P1 LDS.64 R12, [R6] ;  /* 0x00000000060c9984 */ /* 0x000e680000000a00 */
[----:B-1----:R1:W-:Y:S01]  /*2ac0*/  @!P1 STG.E.64 desc[UR10][R10.64], R12 ;  /* 0x0000000c0a009986 */ /* 0x0023e2000c101b0a */
[----:B0-----:R-:W-:-:S13]  /*2ad0*/  ISETP.GE.U32.AND P1, PT, R3, UR4, PT ;  /* 0x0000000403007c0c */ /* 0x001fda000bf26070 */
[----:B-1----:R-:W-:Y:S05]  /*2ae0*/  @!P1 BRA `(.L_x_34) ;  /* 0xffffffd400c09947 */ /* 0x002fea000383ffff */
[----:B------:R-:W-:Y:S05]  /*2af0*/  EXIT ;  /* 0x000000000000794d */ /* 0x000fea0003800000 */
.L_x_35:
[----:B------:R-:W-:-:S00]  /*2b00*/  BRA `(.L_x_35) ;  /* 0xfffffffc00fc7947 */ /* 0x000fc0000383ffff */
[----:B------:R-:W-:-:S00]  /*2b10*/  NOP ;  /* 0x0000000000007918 */ /* 0x000fc00000000000 */
        /* <DEDUP_REMOVED lines=14> */
.L_x_64:


//--------------------- .text._Z9spmv_cuspjPKdPKiS2_S0_Pd --------------------------
	.section	.text._Z9spmv_cuspjPKdPKiS2_S0_Pd,"ax",@progbits
	.align	128
        .global         _Z9spmv_cuspjPKdPKiS2_S0_Pd
        .type           _Z9spmv_cuspjPKdPKiS2_S0_Pd,@function
        .size           _Z9spmv_cuspjPKdPKiS2_S0_Pd,(.L_x_65 - _Z9spmv_cuspjPKdPKiS2_S0_Pd)
        .other          _Z9spmv_cuspjPKdPKiS2_S0_Pd,@"STO_CUDA_ENTRY STV_DEFAULT"
_Z9spmv_cuspjPKdPKiS2_S0_Pd:
.text._Z9spmv_cuspjPKdPKiS2_S0_Pd:
        /* <DEDUP_REMOVED lines=11> */
[----:B------:R-:W-:Y:S01]  /*00b0*/  UMOV UR4, 0x400 ;  /* 0x0000040000047882 */ /* 0x000fe20000000000 */
[----:B------:R-:W-:Y:S01]  /*00c0*/  SHF.R.U32.HI R3, RZ, 0x2, R0 ;  /* 0x00000002ff037819 */ /* 0x000fe20000011600 */
[----:B------:R-:W-:Y:S01]  /*00d0*/  UIADD3 UR5, UPT, UPT, UR4, 0x880, URZ ;  /* 0x0000088004057890 */ /* 0x000fe2000fffe0ff */
[----:B------:R-:W-:Y:S01]  /*00e0*/  LOP3.LUT R4, R0, 0x1f, RZ, 0xc0, !PT ;  /* 0x0000001f00047812 */ /* 0x000fe200078ec0ff */
[----:B------:R-:W1:Y:S01]  /*00f0*/  LDCU.64 UR8, c[0x0][0x358] ;  /* 0x00006b00ff0877ac */ /* 0x000e620008000a00 */
[----:B------:R-:W-:Y:S02]  /*0100*/  LOP3.LUT R3, R3, 0xf8, RZ, 0xc0, !PT ;  /* 0x000000f803037812 */ /* 0x000fe400078ec0ff */
[----:B------:R-:W2:Y:S01]  /*0110*/  LDC R2, c[0x0][0x370] ;  /* 0x0000dc00ff027b82 */ /* 0x000ea20000000800 */
[----:B0-----:R-:W-:Y:S02]  /*0120*/  ULEA UR4, UR6, UR4, 0x18 ;  /* 0x0000000406047291 */ /* 0x001fe4000f8ec0ff */
[----:B------:R-:W-:-:S04]  /*0130*/  ULEA UR5, UR6, UR5, 0x18 ;  /* 0x0000000506057291 */ /* 0x000fc8000f8ec0ff */
[----:B------:R-:W-:Y:S02]  /*0140*/  LEA R6, R0, UR4, 0x3 ;  /* 0x0000000400067c11 */ /* 0x000fe4000f8e18ff */
[----:B-1----:R-:W-:-:S07]  /*0150*/  IADD3 R7, PT, PT, R3, UR5, RZ ;  /* 0x0000000503077c10 */ /* 0x002fce000fffe0ff */
.L_x_55:
[----:B------:R-:W-:Y:S01]  /*0160*/  ISETP.GT.U32.AND P0, PT, R4, 0x1, PT ;  /* 0x000000010400780c */ /* 0x000fe20003f04070 */
[----:B------:R-:W-:-:S12]  /*0170*/  BSSY.RECONVERGENT B0, `(.L_x_36) ;  /* 0x0000009000007945 */ /* 0x000fd80003800200 */
[----:B------:R-:W-:Y:S05]  /*0180*/  @P0 BRA `(.L_x_37) ;  /* 0x00000000001c0947 */ /* 0x000fea0003800000 */
[----:B------:R-:W0:Y:S01]  /*0190*/  LDC.64 R8, c[0x0][0x390] ;  /* 0x0000e400ff087b82 */ /* 0x000e220000000a00 */
[----:B------:R-:W-:-:S04]  /*01a0*/  IMAD.IADD R11, R4, 0x1, R5 ;  /* 0x00000001040b7824 */ /* 0x000fc800078e0205 */
[----:B0-----:R-:W-:-:S06]  /*01b0*/  IMAD.WIDE R8, R11, 0x4, R8 ;  /* 0x000000040b087825 */ /* 0x001fcc00078e0208 */
[----:B------:R-:W3:Y:S01]  /*01c0*/  LDG.E R8, desc[UR8][R8.64] ;  /* 0x0000000808087981 */ /* 0x000ee2000c1e1900 */
[----:B------:R-:W-:Y:S01]  /*01d0*/  LEA R11, R4, R7, 0x2 ;  /* 0x00000007040b7211 */ /* 0x000fe200078e10ff */
[----:B---3--:R-:W-:-:S05]  /*01e0*/  VIADD R10, R8, 0xffffffff ;  /* 0xffffffff080a7836 */ /* 0x008fca0000000000 */
[----:B------:R0:W-:Y:S02]  /*01f0*/  STS [R11], R10 ;  /* 0x0000000a0b007388 */ /* 0x0001e40000000800 */
.L_x_37:
[----:B------:R-:W-:Y:S05]  /*0200*/  BSYNC.RECONVERGENT B0 ;  /* 0x0000000000007941 */ /* 0x000fea0003800200 */
.L_x_36:
[----:B0-----:R-:W-:Y:S01]  /*0210*/  LDS R11, [R3+UR5] ;  /* 0x00000005030b7984 */ /* 0x001fe20008000800 */
[----:B------:R-:W-:Y:S03]  /*0220*/  BSSY.RECONVERGENT B0, `(.L_x_38) ;  /* 0x0000116000007945 */ /* 0x000fe60003800200 */
[----:B------:R-:W0:Y:S02]  /*0230*/  LDS R9, [R3+UR5+0x4] ;  /* 0x0000040503097984 */ /* 0x000e240008000800 */
[----:B0-----:R-:W-:-:S04]  /*0240*/  IADD3 R8, PT, PT, -R11, R9, RZ ;  /* 0x000000090b087210 */ /* 0x001fc80007ffe1ff */
[----:B------:R-:W-:-:S13]  /*0250*/  ISETP.GE.AND P0, PT, R8, 0x21, PT ;  /* 0x000000210800780c */ /* 0x000fda0003f06270 */
[----:B------:R-:W-:Y:S05]  /*0260*/  @!P0 BRA `(.L_x_39) ;  /* 0x0000000800488947 */ /* 0x000fea0003800000 */
[----:B------:R-:W-:Y:S01]  /*0270*/  LOP3.LUT R13, R11, 0xffffffe0, RZ, 0xc0, !PT ;  /* 0xffffffe00b0d7812 */ /* 0x000fe200078ec0ff */
[----:B------:R-:W-:Y:S01]  /*0280*/  BSSY.RECONVERGENT B1, `(.L_x_40) ;  /* 0x0000012000017945 */ /* 0x000fe20003800200 */
[----:B------:R-:W-:Y:S02]  /*0290*/  CS2R R20, SRZ ;  /* 0x0000000000147805 */ /* 0x000fe4000001ff00 */
[----:B------:R-:W-:-:S04]  /*02a0*/  LOP3.LUT R8, R13, 0x1f, R0, 0xf8, !PT ;  /* 0x0000001f0d087812 */ /* 0x000fc800078ef800 */
[C---:B------:R-:W-:Y:S02]  /*02b0*/  ISETP.GE.AND P0, PT, R8.reuse, R9, PT ;  /* 0x000000090800720c */ /* 0x040fe40003f06270 */
[C---:B------:R-:W-:Y:S02]  /*02c0*/  IADD3 R22, PT, PT, R8.reuse, 0x20, RZ ;  /* 0x0000002008167810 */ /* 0x040fe40007ffe0ff */
[----:B------:R-:W-:Y:S02]  /*02d0*/  ISETP.LT.OR P0, PT, R8, R11, P0 ;  /* 0x0000000b0800720c */ /* 0x000fe40000701670 */
[----:B------:R-:W-:-:S11]  /*02e0*/  ISETP.GE.AND P1, PT, R22, R9, PT ;  /* 0x000000091600720c */ /* 0x000fd60003f26270 */
[----:B------:R-:W-:Y:S05]  /*02f0*/  @P0 BRA `(.L_x_41) ;  /* 0x0000000000280947 */ /* 0x000fea0003800000 */
[----:B------:R-:W0:Y:S08]  /*0300*/  LDC.64 R12, c[0x0][0x398] ;  /* 0x0000e600ff0c7b82 */ /* 0x000e300000000a00 */
[----:B------:R-:W1:Y:S08]  /*0310*/  LDC.64 R10, c[0x0][0x388] ;  /* 0x0000e200ff0a7b82 */ /* 0x000e700000000a00 */
[----:B------:R-:W3:Y:S01]  /*0320*/  LDC.64 R14, c[0x0][0x3a0] ;  /* 0x0000e800ff0e7b82 */ /* 0x000ee20000000a00 */
[----:B0-----:R-:W-:-:S06]  /*0330*/  IMAD.WIDE R12, R8, 0x4, R12 ;  /* 0x00000004080c7825 */ /* 0x001fcc00078e020c */
[----:B------:R-:W3:Y:S01]  /*0340*/  LDG.E R13, desc[UR8][R12.64] ;  /* 0x000000080c0d7981 */ /* 0x000ee2000c1e1900 */
[----:B-1----:R-:W-:-:S06]  /*0350*/  IMAD.WIDE R10, R8, 0x8, R10 ;  /* 0x00000008080a7825 */ /* 0x002fcc00078e020a */
[----:B------:R-:W4:Y:S01]  /*0360*/  LDG.E.64 R10, desc[UR8][R10.64] ;  /* 0x000000080a0a7981 */ /* 0x000f22000c1e1b00 */
[----:B---3--:R-:W-:-:S06]  /*0370*/  IMAD.WIDE R14, R13, 0x8, R14 ;  /* 0x000000080d0e7825 */ /* 0x008fcc00078e020e */
[----:B------:R-:W4:Y:S02]  /*0380*/  LDG.E.64 R14, desc[UR8][R14.64+-0x8] ;  /* 0xfffff8080e0e7981 */ /* 0x000f24000c1e1b00 */
[----:B----4-:R-:W-:-:S11]  /*0390*/  DFMA R20, R10, R14, RZ ;  /* 0x0000000e0a14722b */ /* 0x010fd600000000ff */
.L_x_41:
[----:B------:R-:W-:Y:S05]  /*03a0*/  BSYNC.RECONVERGENT B1 ;  /* 0x0000000000017941 */ /* 0x000fea0003800200 */
.L_x_40:
[----:B------:R-:W-:Y:S05]  /*03b0*/  @P1 BRA `(.L_x_42) ;  /* 0x0000000c00f01947 */ /* 0x000fea0003800000 */
[----:B------:R-:W-:Y:S01]  /*03c0*/  VIADDMNMX R23, R8, 0x40, R9, !PT ;  /* 0x0000004008177846 */ /* 0x000fe20007800109 */
[----:B------:R-:W-:Y:S03]  /*03d0*/  BSSY.RECONVERGENT B1, `(.L_x_43) ;  /* 0x0000038000017945 */ /* 0x000fe60003800200 */
[----:B------:R-:W-:-:S04]  /*03e0*/  IADD3 R23, PT, PT, R23, -0x21, -R8 ;  /* 0xffffffdf17177810 */ /* 0x000fc80007ffe808 */
[C---:B------:R-:W-:Y:S02]  /*03f0*/  ISETP.GE.U32.AND P0, PT, R23.reuse, 0xe0, PT ;  /* 0x000000e01700780c */ /* 0x040fe40003f06070 */
[----:B------:R-:W-:-:S11]  /*0400*/  LEA.HI R25, R23, 0x1, RZ, 0x1b ;  /* 0x0000000117197811 */ /* 0x000fd600078fd8ff */
[----:B------:R-:W-:Y:S05]  /*0410*/  @!P0 BRA `(.L_x_44) ;  /* 0x0000000000cc8947 */ /* 0x000fea0003800000 */
[----:B------:R-:W-:-:S07]  /*0420*/  IMAD.MOV.U32 R24, RZ, RZ, RZ ;  /* 0x000000ffff187224 */ /* 0x000fce00078e00ff */
.L_x_45:
[----:B------:R-:W0:Y:S08]  /*0430*/  LDC.64 R10, c[0x0][0x398] ;  /* 0x0000e600ff0a7b82 */ /* 0x000e300000000a00 */
[----:B------:R-:W1:Y:S08]  /*0440*/  LDC.64 R8, c[0x0][0x388] ;  /* 0x0000e200ff087b82 */ /* 0x000e700000000a00 */
[----:B------:R-:W3:Y:S01]  /*0450*/  LDC.64 R12, c[0x0][0x3a0] ;  /* 0x0000e800ff0c7b82 */ /* 0x000ee20000000a00 */
[----:B0-----:R-:W-:-:S05]  /*0460*/  IMAD.WIDE R10, R22, 0x4, R10 ;  /* 0x00000004160a7825 */ /* 0x001fca00078e020a */
[----:B------:R-:W3:Y:S01]  /*0470*/  LDG.E R29, desc[UR8][R10.64] ;  /* 0x000000080a1d7981 */ /* 0x000ee2000c1e1900 */
[----:B-1----:R-:W-:-:S03]  /*0480*/  IMAD.WIDE R8, R22, 0x8, R8 ;  /* 0x0000000816087825 */ /* 0x002fc600078e0208 */
[----:B------:R-:W4:Y:S04]  /*0490*/  LDG.E R19, desc[UR8][R10.64+0x80] ;  /* 0x000080080a137981 */ /* 0x000f28000c1e1900 */
[----:B------:R-:W5:Y:S04]  /*04a0*/  LDG.E.64 R16, desc[UR8][R8.64] ;  /* 0x0000000808107981 */ /* 0x000f68000c1e1b00 */
[----:B------:R-:W2:Y:S01]  /*04b0*/  LDG.E R27, desc[UR8][R10.64+0x100] ;  /* 0x000100080a1b7981 */ /* 0x000ea2000c1e1900 */
[----:B---3--:R-:W-:-:S05]  /*04c0*/  IMAD.WIDE R28, R29, 0x8, R12 ;  /* 0x000000081d1c7825 */ /* 0x008fca00078e020c */
[----:B------:R-:W5:Y:S01]  /*04d0*/  LDG.E.64 R14, desc[UR8][R28.64+-0x8] ;  /* 0xfffff8081c0e7981 */ /* 0x000f62000c1e1b00 */
[----:B----4-:R-:W-:-:S04]  /*04e0*/  IMAD.WIDE R18, R19, 0x8, R12 ;  /* 0x0000000813127825 */ /* 0x010fc800078e020c */
[----:B--2---:R-:W-:Y:S01]  /*04f0*/  IMAD.WIDE R26, R27, 0x8, R12 ;  /* 0x000000081b1a7825 */ /* 0x004fe200078e020c */
[----:B------:R-:W2:Y:S05]  /*0500*/  LDG.E R29, desc[UR8][R10.64+0x180] ;  /* 0x000180080a1d7981 */ /* 0x000eaa000c1e1900 */
[----:B------:R-:W3:Y:S01]  /*0510*/  LDG.E.64 R26, desc[UR8][R26.64+-0x8] ;  /* 0xfffff8081a1a7981 */ /* 0x000ee2000c1e1b00 */
[----:B-----5:R-:W-:-:S03]  /*0520*/  DFMA R20, R16, R14, R20 ;  /* 0x0000000e1014722b */ /* 0x020fc60000000014 */
[----:B------:R-:W4:Y:S04]  /*0530*/  LDG.E.64 R16, desc[UR8][R8.64+0x100] ;  /* 0x0001000808107981 */ /* 0x000f28000c1e1b00 */
[----:B------:R-:W4:Y:S01]  /*0540*/  LDG.E.64 R14, desc[UR8][R18.64+-0x8] ;  /* 0xfffff808120e7981 */ /* 0x000f22000c1e1b00 */
[----:B--2---:R-:W-:-:S03]  /*0550*/  IMAD.WIDE R28, R29, 0x8, R12 ;  /* 0x000000081d1c7825 */ /* 0x004fc600078e020c */
[----:B------:R-:W2:Y:S01]  /*0560*/  LDG.E.64 R18, desc[UR8][R8.64+0x300] ;  /* 0x0003000808127981 */ /* 0x000ea2000c1e1b00 */
[----:B----4-:R-:W-:-:S03]  /*0570*/  DFMA R14, R16, R14, R20 ;  /* 0x0000000e100e722b */ /* 0x010fc60000000014 */
[----:B------:R-:W3:Y:S04]  /*0580*/  LDG.E.64 R20, desc[UR8][R8.64+0x200] ;  /* 0x0002000808147981 */ /* 0x000ee8000c1e1b00 */
[----:B------:R-:W4:Y:S01]  /*0590*/  LDG.E R17, desc[UR8][R10.64+0x200] ;  /* 0x000200080a117981 */ /* 0x000f22000c1e1900 */
[----:B---3--:R-:W-:-:S03]  /*05a0*/  DFMA R20, R20, R26, R14 ;  /* 0x0000001a1414722b */ /* 0x008fc6000000000e */
[----:B------:R-:W2:Y:S01]  /*05b0*/  LDG.E.64 R14, desc[UR8][R28.64+-0x8] ;  /* 0xfffff8081c0e7981 */ /* 0x000ea2000c1e1b00 */
[----:B----4-:R-:W-:-:S03]  /*05c0*/  IMAD.WIDE R16, R17, 0x8, R12 ;  /* 0x0000000811107825 */ /* 0x010fc600078e020c */
[----:B------:R-:W3:Y:S04]  /*05d0*/  LDG.E R27, desc[UR8][R10.64+0x300] ;  /* 0x000300080a1b7981 */ /* 0x000ee8000c1e1900 */
[----:B------:R-:W4:Y:S04]  /*05e0*/  LDG.E.64 R16, desc[UR8][R16.64+-0x8] ;  /* 0xfffff80810107981 */ /* 0x000f28000c1e1b00 */
[----:B------:R-:W5:Y:S01]  /*05f0*/  LDG.E R29, desc[UR8][R10.64+0x380] ;  /* 0x000380080a1d7981 */ /* 0x000f62000c1e1900 */
[----:B--2---:R-:W-:-:S03]  /*0600*/  DFMA R14, R18, R14, R20 ;  /* 0x0000000e120e722b */ /* 0x004fc60000000014 */
[----:B------:R-:W4:Y:S04]  /*0610*/  LDG.E.64 R20, desc[UR8][R8.64+0x400] ;  /* 0x0004000808147981 */ /* 0x000f28000c1e1b00 */
[----:B------:R-:W2:Y:S01]  /*0620*/  LDG.E R19, desc[UR8][R10.64+0x280] ;  /* 0x000280080a137981 */ /* 0x000ea2000c1e1900 */
[----:B----4-:R-:W-:Y:S01]  /*0630*/  DFMA R20, R20, R16, R14 ;  /* 0x000000101414722b */ /* 0x010fe2000000000e */
[--C-:B--2---:R-:W-:Y:S02]  /*0640*/  IMAD.WIDE R14, R19, 0x8, R12.reuse ;  /* 0x00000008130e7825 */ /* 0x104fe400078e020c */
[----:B------:R-:W2:Y:S04]  /*0650*/  LDG.E.64 R18, desc[UR8][R8.64+0x500] ;  /* 0x0005000808127981 */ /* 0x000ea8000c1e1b00 */
[----:B------:R-:W2:Y:S01]  /*0660*/  LDG.E.64 R14, desc[UR8][R14.64+-0x8] ;  /* 0xfffff8080e0e7981 */ /* 0x000ea2000c1e1b00 */
[----:B---3--:R-:W-:-:S06]  /*0670*/  IMAD.WIDE R26, R27, 0x8, R12 ;  /* 0x000000081b1a7825 */ /* 0x008fcc00078e020c */
[----:B------:R-:W3:Y:S01]  /*0680*/  LDG.E.64 R26, desc[UR8][R26.64+-0x8] ;  /* 0xfffff8081a1a7981 */ /* 0x000ee2000c1e1b00 */
[----:B-----5:R-:W-:-:S06]  /*0690*/  IMAD.WIDE R12, R29, 0x8, R12 ;  /* 0x000000081d0c7825 */ /* 0x020fcc00078e020c */
[----:B------:R-:W4:Y:S01]  /*06a0*/  LDG.E.64 R12, desc[UR8][R12.64+-0x8] ;  /* 0xfffff8080c0c7981 */ /* 0x000f22000c1e1b00 */
[----:B--2---:R-:W-:-:S03]  /*06b0*/  DFMA R18, R18, R14, R20 ;  /* 0x0000000e1212722b */ /* 0x004fc60000000014 */
[----:B------:R-:W3:Y:S04]  /*06c0*/  LDG.E.64 R14, desc[UR8][R8.64+0x600] ;  /* 0x00060008080e7981 */ /* 0x000ee8000c1e1b00 */
[----:B------:R-:W4:Y:S01]  /*06d0*/  LDG.E.64 R20, desc[UR8][R8.64+0x700] ;  /* 0x0007000808147981 */ /* 0x000f22000c1e1b00 */
[----:B------:R-:W-:Y:S02]  /*06e0*/  IADD3 R24, PT, PT, R24, 0x8, RZ ;  /* 0x0000000818187810 */ /* 0x000fe40007ffe0ff */
[----:B------:R-:W-:Y:S01]  /*06f0*/  IADD3 R22, PT, PT, R22, 0x100, RZ ;  /* 0x0000010016167810 */ /* 0x000fe20007ffe0ff */
[----:B---3--:R-:W-:Y:S01]  /*0700*/  DFMA R18, R14, R26, R18 ;  /* 0x0000001a0e12722b */ /* 0x008fe20000000012 */
[----:B------:R-:W-:-:S04]  /*0710*/  LOP3.LUT R15, R25, 0xffffff8, RZ, 0xc0, !PT ;  /* 0x0ffffff8190f7812 */ /* 0x000fc800078ec0ff */
[----:B------:R-:W-:-:S03]  /*0720*/  ISETP.NE.AND P0, PT, R24, R15, PT ;  /* 0x0000000f1800720c */ /* 0x000fc60003f05270 */
[----:B----4-:R-:W-:-:S10]  /*0730*/  DFMA R20, R20, R12, R18 ;  /* 0x0000000c1414722b */ /* 0x010fd40000000012 */
[----:B------:R-:W-:Y:S05]  /*0740*/  @P0 BRA `(.L_x_45) ;  /* 0xfffffffc00380947 */ /* 0x000fea000383ffff */
.L_x_44:
[----:B------:R-:W-:Y:S05]  /*0750*/  BSYNC.RECONVERGENT B1 ;  /* 0x0000000000017941 */ /* 0x000fea0003800200 */
.L_x_43:
[----:B------:R-:W-:-:S13]  /*0760*/  LOP3.LUT P0, R8, R25, 0x7, RZ, 0xc0, !PT ;  /* 0x0000000719087812 */ /* 0x000fda000780c0ff */
[----:B------:R-:W-:Y:S05]  /*0770*/  @!P0 BRA `(.L_x_42) ;  /* 0x0000000c00008947 */ /* 0x000fea0003800000 */
[----:B------:R-:W-:Y:S01]  /*0780*/  ISETP.GE.U32.AND P0, PT, R8, 0x4, PT ;  /* 0x000000040800780c */ /* 0x000fe20003f06070 */
[----:B------:R-:W-:Y:S01]  /*0790*/  BSSY.RECONVERGENT B1, `(.L_x_46) ;  /* 0x000001d000017945 */ /* 0x000fe20003800200 */
[----:B------:R-:W-:-:S11]  /*07a0*/  LOP3.LUT P1, R24, R25, 0x3, RZ, 0xc0, !PT ;  /* 0x0000000319187812 */ /* 0x000fd6000782c0ff */
[----:B------:R-:W-:Y:S05]  /*07b0*/  @!P0 BRA `(.L_x_47) ;  /* 0x0000000000688947 */ /* 0x000fea0003800000 */
        /* <DEDUP_REMOVED lines=8> */
[----:B------:R-:W2:Y:S04]  /*0840*/  LDG.E R17, desc[UR8][R28.64+0x100] ;  /* 0x000100081c117981 */ /* 0x000ea8000c1e1900 */
[----:B------:R-:W5:Y:S01]  /*0850*/  LDG.E R25, desc[UR8][R28.64+0x180] ;  /* 0x000180081c197981 */ /* 0x000f62000c1e1900 */
[----:B---3--:R-:W-:-:S05]  /*0860*/  IMAD.WIDE R26, R27, 0x8, R10 ;  /* 0x000000081b1a7825 */ /* 0x008fca00078e020a */
[----:B------:R-:W3:Y:S01]  /*0870*/  LDG.E.64 R12, desc[UR8][R26.64+-0x8] ;  /* 0xfffff8081a0c7981 */ /* 0x000ee2000c1e1b00 */
[----:B----4-:R-:W-:-:S06]  /*0880*/  IMAD.WIDE R14, R15, 0x8, R10 ;  /* 0x000000080f0e7825 */ /* 0x010fcc00078e020a */
[----:B------:R-:W4:Y:S01]  /*0890*/  LDG.E.64 R14, desc[UR8][R14.64+-0x8] ;  /* 0xfffff8080e0e7981 */ /* 0x000f22000c1e1b00 */
[----:B--2---:R-:W-:-:S03]  /*08a0*/  IMAD.WIDE R16, R17, 0x8, R10 ;  /* 0x0000000811107825 */ /* 0x004fc600078e020a */
[----:B------:R-:W2:Y:S01]  /*08b0*/  LDG.E.64 R26, desc[UR8][R8.64+0x300] ;  /* 0x00030008081a7981 */ /* 0x000ea2000c1e1b00 */
[----:B-----5:R-:W-:-:S03]  /*08c0*/  IMAD.WIDE R10, R25, 0x8, R10 ;  /* 0x00000008190a7825 */ /* 0x020fc600078e020a */
[----:B------:R-:W5:Y:S04]  /*08d0*/  LDG.E.64 R16, desc[UR8][R16.64+-0x8] ;  /* 0xfffff80810107981 */ /* 0x000f68000c1e1b00 */
[----:B------:R-:W2:Y:S01]  /*08e0*/  LDG.E.64 R10, desc[UR8][R10.64+-0x8] ;  /* 0xfffff8080a0a7981 */ /* 0x000ea2000c1e1b00 */
[----:B---3--:R-:W-:-:S03]  /*08f0*/  DFMA R20, R18, R12, R20 ;  /* 0x0000000c1214722b */ /* 0x008fc60000000014 */
[----:B------:R-:W4:Y:S04]  /*0900*/  LDG.E.64 R12, desc[UR8][R8.64+0x100] ;  /* 0x00010008080c7981 */ /* 0x000f28000c1e1b00 */
[----:B------:R-:W5:Y:S01]  /*0910*/  LDG.E.64 R18, desc[UR8][R8.64+0x200] ;  /* 0x0002000808127981 */ /* 0x000f62000c1e1b00 */
[----:B------:R-:W-:Y:S01]  /*0920*/  VIADD R22, R22, 0x80 ;  /* 0x0000008016167836 */ /* 0x000fe20000000000 */
[----:B----4-:R-:W-:-:S08]  /*0930*/  DFMA R12, R12, R14, R20 ;  /* 0x0000000e0c0c722b */ /* 0x010fd00000000014 */
[----:B-----5:R-:W-:-:S08]  /*0940*/  DFMA R12, R18, R16, R12 ;  /* 0x00000010120c722b */ /* 0x020fd0000000000c */
[----:B--2---:R-:W-:-:S11]  /*0950*/  DFMA R20, R26, R10, R12 ;  /* 0x0000000a1a14722b */ /* 0x004fd6000000000c */
.L_x_47:
[----:B------:R-:W-:Y:S05]  /*0960*/  BSYNC.RECONVERGENT B1 ;  /* 0x0000000000017941 */ /* 0x000fea0003800200 */
.L_x_46:
[----:B------:R-:W-:Y:S05]  /*0970*/  @!P1 BRA `(.L_x_42) ;  /* 0x0000000800809947 */ /* 0x000fea0003800000 */
[----:B------:R-:W-:Y:S01]  /*0980*/  ISETP.NE.AND P1, PT, R24, 0x1, PT ;  /* 0x000000011800780c */ /* 0x000fe20003f25270 */
[----:B------:R-:W-:Y:S01]  /*0990*/  BSSY.RECONVERGENT B1, `(.L_x_48) ;  /* 0x0000013000017945 */ /* 0x000fe20003800200 */
[----:B------:R-:W-:-:S11]  /*09a0*/  LOP3.LUT P0, RZ, R23, 0x20, RZ, 0xc0, !PT ;  /* 0x0000002017ff7812 */ /* 0x000fd6000780c0ff */
[----:B------:R-:W-:Y:S05]  /*09b0*/  @!P1 BRA `(.L_x_49) ;  /* 0x0000000000409947 */ /* 0x000fea0003800000 */
[----:B------:R-:W0:Y:S08]  /*09c0*/  LDC.64 R8, c[0x0][0x398] ;  /* 0x0000e600ff087b82 */ /* 0x000e300000000a00 */
[----:B------:R-:W1:Y:S01]  /*09d0*/  LDC.64 R14, c[0x0][0x388] ;  /* 0x0000e200ff0e7b82 */ /* 0x000e620000000a00 */
[----:B0-----:R-:W-:-:S07]  /*09e0*/  IMAD.WIDE R16, R22, 0x4, R8 ;  /* 0x0000000416107825 */ /* 0x001fce00078e0208 */
[----:B------:R-:W0:Y:S01]  /*09f0*/  LDC.64 R8, c[0x0][0x3a0] ;  /* 0x0000e800ff087b82 */ /* 0x000e220000000a00 */
[----:B------:R-:W0:Y:S04]  /*0a00*/  LDG.E R13, desc[UR8][R16.64] ;  /* 0x00000008100d7981 */ /* 0x000e28000c1e1900 */
[----:B------:R-:W3:Y:S01]  /*0a10*/  LDG.E R19, desc[UR8][R16.64+0x80] ;  /* 0x0000800810137981 */ /* 0x000ee2000c1e1900 */
[----:B-1----:R-:W-:-:S05]  /*0a20*/  IMAD.WIDE R14, R22, 0x8, R14 ;  /* 0x00000008160e7825 */ /* 0x002fca00078e020e */
[----:B------:R-:W4:Y:S01]  /*0a30*/  LDG.E.64 R10, desc[UR8][R14.64] ;  /* 0x000000080e0a7981 */ /* 0x000f22000c1e1b00 */
[----:B0-----:R-:W-:-:S04]  /*0a40*/  IMAD.WIDE R12, R13, 0x8, R8 ;  /* 0x000000080d0c7825 */ /* 0x001fc800078e0208 */
[----:B---3--:R-:W-:Y:S02]  /*0a50*/  IMAD.WIDE R18, R19, 0x8, R8 ;  /* 0x0000000813127825 */ /* 0x008fe400078e0208 */
[----:B------:R-:W4:Y:S04]  /*0a60*/  LDG.E.64 R12, desc[UR8][R12.64+-0x8] ;  /* 0xfffff8080c0c7981 */ /* 0x000f28000c1e1b00 */
[----:B------:R-:W3:Y:S04]  /*0a70*/  LDG.E.64 R8, desc[UR8][R14.64+0x100] ;  /* 0x000100080e087981 */ /* 0x000ee8000c1e1b00 */
[----:B------:R-:W3:Y:S01]  /*0a80*/  LDG.E.64 R18, desc[UR8][R18.64+-0x8] ;  /* 0xfffff80812127981 */ /* 0x000ee2000c1e1b00 */
[----:B------:R-:W-:Y:S01]  /*0a90*/  IADD3 R22, PT, PT, R22, 0x40, RZ ;  /* 0x0000004016167810 */ /* 0x000fe20007ffe0ff */
[----:B----4-:R-:W-:-:S08]  /*0aa0*/  DFMA R10, R10, R12, R20 ;  /* 0x0000000c0a0a722b */ /* 0x010fd00000000014 */
[----:B---3--:R-:W-:-:S11]  /*0ab0*/  DFMA R20, R8, R18, R10 ;  /* 0x000000120814722b */ /* 0x008fd6000000000a */
.L_x_49:
[----:B------:R-:W-:Y:S05]  /*0ac0*/  BSYNC.RECONVERGENT B1 ;  /* 0x0000000000017941 */ /* 0x000fea0003800200 */
.L_x_48:
        /* <DEDUP_REMOVED lines=10> */
[----:B----4-:R-:W-:Y:S01]  /*0b70*/  DFMA R20, R22, R10, R20 ;  /* 0x0000000a1614722b */ /* 0x010fe20000000014 */
[----:B------:R-:W-:Y:S10]  /*0b80*/  BRA `(.L_x_42) ;  /* 0x0000000400fc7947 */ /* 0x000ff40003800000 */
.L_x_39:
[----:B------:R-:W-:Y:S02]  /*0b90*/  IADD3 R22, PT, PT, R4, R11, RZ ;  /* 0x0000000b04167210 */ /* 0x000fe40007ffe0ff */
[----:B------:R-:W-:Y:S02]  /*0ba0*/  CS2R R20, SRZ ;  /* 0x0000000000147805 */ /* 0x000fe4000001ff00 */
[----:B------:R-:W-:-:S13]  /*0bb0*/  ISETP.GE.AND P0, PT, R22, R9, PT ;  /* 0x000000091600720c */ /* 0x000fda0003f06270 */
[----:B------:R-:W-:Y:S05]  /*0bc0*/  @P0 BRA `(.L_x_42) ;  /* 0x0000000400ec0947 */ /* 0x000fea0003800000 */
[----:B------:R-:W-:Y:S01]  /*0bd0*/  LOP3.LUT R8, RZ, R4, RZ, 0x33, !PT ;  /* 0x00000004ff087212 */ /* 0x000fe200078e33ff */
[----:B------:R-:W-:Y:S01]  /*0be0*/  BSSY.RECONVERGENT B1, `(.L_x_50) ;  /* 0x000003b000017945 */ /* 0x000fe20003800200 */
[----:B------:R-:W-:Y:S02]  /*0bf0*/  VIADDMNMX R24, R22, 0x20, R9, !PT ;  /* 0x0000002016187846 */ /* 0x000fe40007800109 */
[----:B------:R-:W-:Y:S02]  /*0c00*/  CS2R R20, SRZ ;  /* 0x0000000000147805 */ /* 0x000fe4000001ff00 */
[----:B------:R-:W-:-:S04]  /*0c10*/  IADD3 R24, PT, PT, -R11, R24, R8 ;  /* 0x000000180b187210 */ /* 0x000fc80007ffe108 */
[C---:B------:R-:W-:Y:S02]  /*0c20*/  ISETP.GE.U32.AND P0, PT, R24.reuse, 0xe0, PT ;  /* 0x000000e01800780c */ /* 0x040fe40003f06070 */
[----:B------:R-:W-:-:S11]  /*0c30*/  LEA.HI R25, R24, 0x1, RZ, 0x1b ;  /* 0x0000000118197811 */ /* 0x000fd600078fd8ff */
[----:B------:R-:W-:Y:S05]  /*0c40*/  @!P0 BRA `(.L_x_51) ;  /* 0x0000000000d08947 */ /* 0x000fea0003800000 */
[----:B------:R-:W-:Y:S02]  /*0c50*/  LOP3.LUT R23, R25, 0xffffff8, RZ, 0xc0, !PT ;  /* 0x0ffffff819177812 */ /* 0x000fe400078ec0ff */
[----:B------:R-:W-:-:S03]  /*0c60*/  CS2R R20, SRZ ;  /* 0x0000000000147805 */ /* 0x000fc6000001ff00 */
[----:B------:R-:W-:-:S07]  /*0c70*/  IMAD.MOV R23, RZ, RZ, -R23 ;  /* 0x000000ffff177224 */ /* 0x000fce00078e0a17 */
.L_x_52:
        /* <DEDUP_REMOVED lines=36> */
[----:B---3--:R-:W-:-:S04]  /*0ec0*/  IMAD.WIDE R26, R27, 0x8, R12 ;  /* 0x000000081b1a7825 */ /* 0x008fc800078e020c */
[----:B-----5:R-:W-:Y:S02]  /*0ed0*/  IMAD.WIDE R12, R29, 0x8, R12 ;  /* 0x000000081d0c7825 */ /* 0x020fe400078e020c */
[----:B------:R-:W3:Y:S04]  /*0ee0*/  LDG.E.64 R26, desc[UR8][R26.64+-0x8] ;  /* 0xfffff8081a1a7981 */ /* 0x000ee8000c1e1b00 */
[----:B------:R-:W4:Y:S01]  /*0ef0*/  LDG.E.64 R12, desc[UR8][R12.64+-0x8] ;  /* 0xfffff8080c0c7981 */ /* 0x000f22000c1e1b00 */
[----:B--2---:R-:W-:-:S03]  /*0f00*/  DFMA R18, R18, R14, R20 ;  /* 0x0000000e1212722b */ /* 0x004fc60000000014 */
[----:B------:R-:W3:Y:S04]  /*0f10*/  LDG.E.64 R14, desc[UR8][R8.64+0x600] ;  /* 0x00060008080e7981 */ /* 0x000ee8000c1e1b00 */
[----:B------:R-:W4:Y:S01]  /*0f20*/  LDG.E.64 R20, desc[UR8][R8.64+0x700] ;  /* 0x0007000808147981 */ /* 0x000f22000c1e1b00 */
[----:B------:R-:W-:-:S04]  /*0f30*/  IADD3 R23, PT, PT, R23, 0x8, RZ ;  /* 0x0000000817177810 */ /* 0x000fc80007ffe0ff */
[----:B------:R-:W-:Y:S02]  /*0f40*/  ISETP.NE.AND P0, PT, R23, RZ, PT ;  /* 0x000000ff1700720c */ /* 0x000fe40003f05270 */
[----:B------:R-:W-:Y:S01]  /*0f50*/  IADD3 R22, PT, PT, R22, 0x100, RZ ;  /* 0x0000010016167810 */ /* 0x000fe20007ffe0ff */
[----:B---3--:R-:W-:-:S08]  /*0f60*/  DFMA R18, R14, R26, R18 ;  /* 0x0000001a0e12722b */ /* 0x008fd00000000012 */
[----:B----4-:R-:W-:Y:S02]  /*0f70*/  DFMA R20, R20, R12, R18 ;  /* 0x0000000c1414722b */ /* 0x010fe40000000012 */
[----:B------:R-:W-:Y:S09]  /*0f80*/  @P0 BRA `(.L_x_52) ;  /* 0xfffffffc003c0947 */ /* 0x000ff2000383ffff */
.L_x_51:
[----:B------:R-:W-:Y:S05]  /*0f90*/  BSYNC.RECONVERGENT B1 ;  /* 0x0000000000017941 */ /* 0x000fea0003800200 */
.L_x_50:
        /* <DEDUP_REMOVED lines=32> */
.L_x_54:
[----:B------:R-:W-:Y:S05]  /*11a0*/  BSYNC.RECONVERGENT B1 ;  /* 0x0000000000017941 */ /* 0x000fea0003800200 */
.L_x_53:
[----:B------:R-:W-:Y:S05]  /*11b0*/  @!P1 BRA `(.L_x_42) ;  /* 0x0000000000709947 */ /* 0x000fea0003800000 */
[----:B------:R-:W-:Y:S02]  /*11c0*/  ISETP.NE.AND P1, PT, R23, 0x1, PT ;  /* 0x000000011700780c */ /* 0x000fe40003f25270 */
[----:B------:R-:W-:-:S11]  /*11d0*/  LOP3.LUT P0, RZ, R24, 0x20, RZ, 0xc0, !PT ;  /* 0x0000002018ff7812 */ /* 0x000fd6000780c0ff */
[----:B------:R-:W0:Y:S08]  /*11e0*/  @P1 LDC.64 R10, c[0x0][0x398] ;  /* 0x0000e600ff0a1b82 */ /* 0x000e300000000a00 */
[----:B------:R-:W1:Y:S08]  /*11f0*/  @P1 LDC.64 R24, c[0x0][0x388] ;  /* 0x0000e200ff181b82 */ /* 0x000e700000000a00 */
[----:B------:R-:W3:Y:S01]  /*1200*/  @!P0 LDC.64 R8, c[0x0][0x398] ;  /* 0x0000e600ff088b82 */ /* 0x000ee20000000a00 */
[----:B0-----:R-:W-:-:S07]  /*1210*/  @P1 IMAD.WIDE R28, R22, 0x4, R10 ;  /* 0x00000004161c1825 */ /* 0x001fce00078e020a */
[----:B------:R-:W0:Y:S01]  /*1220*/  @P1 LDC.64 R16, c[0x0][0x3a0] ;  /* 0x0000e800ff101b82 */ /* 0x000e220000000a00 */
[----:B------:R-:W0:Y:S01]  /*1230*/  @P1 LDG.E R13, desc[UR8][R28.64] ;  /* 0x000000081c0d1981 */ /* 0x000e22000c1e1900 */
[C---:B-1----:R-:W-:Y:S01]  /*1240*/  @P1 IMAD.WIDE R24, R22.reuse, 0x8, R24 ;  /* 0x0000000816181825 */ /* 0x042fe200078e0218 */
[----:B------:R-:W-:Y:S02]  /*1250*/  @P1 IADD3 R22, PT, PT, R22, 0x40, RZ ;  /* 0x0000004016161810 */ /* 0x000fe40007ffe0ff */
[----:B------:R-:W4:Y:S03]  /*1260*/  @P1 LDG.E R15, desc[UR8][R28.64+0x80] ;  /* 0x000080081c0f1981 */ /* 0x000f26000c1e1900 */
[----:B------:R-:W1:Y:S01]  /*1270*/  @!P0 LDC.64 R10, c[0x0][0x388] ;  /* 0x0000e200ff0a8b82 */ /* 0x000e620000000a00 */
[----:B------:R-:W5:Y:S01]  /*1280*/  @P1 LDG.E.64 R18, desc[UR8][R24.64] ;  /* 0x0000000818121981 */ /* 0x000f62000c1e1b00 */
[----:B---3--:R-:W-:-:S06]  /*1290*/  @!P0 IMAD.WIDE R26, R22, 0x4, R8 ;  /* 0x00000004161a8825 */ /* 0x008fcc00078e0208 */
[----:B------:R-:W3:Y:S01]  /*12a0*/  @!P0 LDC.64 R8, c[0x0][0x3a0] ;  /* 0x0000e800ff088b82 */ /* 0x000ee20000000a00 */
[----:B------:R-:W3:Y:S01]  /*12b0*/  @!P0 LDG.E R23, desc[UR8][R26.64] ;  /* 0x000000081a178981 */ /* 0x000ee2000c1e1900 */
[----:B-1----:R-:W-:-:S06]  /*12c0*/  @!P0 IMAD.WIDE R10, R22, 0x8, R10 ;  /* 0x00000008160a8825 */ /* 0x002fcc00078e020a */
[----:B------:R-:W2:Y:S01]  /*12d0*/  @!P0 LDG.E.64 R10, desc[UR8][R10.64] ;  /* 0x000000080a0a8981 */ /* 0x000ea2000c1e1b00 */
[----:B0-----:R-:W-:-:S06]  /*12e0*/  @P1 IMAD.WIDE R12, R13, 0x8, R16 ;  /* 0x000000080d0c1825 */ /* 0x001fcc00078e0210 */
[----:B------:R-:W5:Y:S01]  /*12f0*/  @P1 LDG.E.64 R12, desc[UR8][R12.64+-0x8] ;  /* 0xfffff8080c0c1981 */ /* 0x000f62000c1e1b00 */
[----:B----4-:R-:W-:-:S03]  /*1300*/  @P1 IMAD.WIDE R16, R15, 0x8, R16 ;  /* 0x000000080f101825 */ /* 0x010fc600078e0210 */
[----:B------:R-:W4:Y:S04]  /*1310*/  @P1 LDG.E.64 R14, desc[UR8][R24.64+0x100] ;  /* 0x00010008180e1981 */ /* 0x000f28000c1e1b00 */
[----:B------:R-:W4:Y:S01]  /*1320*/  @P1 LDG.E.64 R16, desc[UR8][R16.64+-0x8] ;  /* 0xfffff80810101981 */ /* 0x000f22000c1e1b00 */
[----:B---3--:R-:W-:-:S06]  /*1330*/  @!P0 IMAD.WIDE R8, R23, 0x8, R8 ;  /* 0x0000000817088825 */ /* 0x008fcc00078e0208 */
[----:B------:R-:W2:Y:S01]  /*1340*/  @!P0 LDG.E.64 R8, desc[UR8][R8.64+-0x8] ;  /* 0xfffff80808088981 */ /* 0x000ea2000c1e1b00 */
[----:B-----5:R-:W-:-:S08]  /*1350*/  @P1 DFMA R18, R18, R12, R20 ;  /* 0x0000000c1212122b */ /* 0x020fd00000000014 */
[----:B----4-:R-:W-:-:S08]  /*1360*/  @P1 DFMA R20, R14, R16, R18 ;  /* 0x000000100e14122b */ /* 0x010fd00000000012 */
[----:B--2---:R-:W-:-:S11]  /*1370*/  @!P0 DFMA R20, R10, R8, R20 ;  /* 0x000000080a14822b */ /* 0x004fd60000000014 */
.L_x_42:
[----:B------:R-:W-:Y:S05]  /*1380*/  BSYNC.RECONVERGENT B0 ;  /* 0x0000000000007941 */ /* 0x000fea0003800200 */
.L_x_38:
[----:B------:R-:W-:Y:S01]  /*1390*/  STS.64 [R6], R20 ;  /* 0x0000001406007388 */ /* 0x000fe20000000a00 */
[----:B------:R-:W-:Y:S01]  /*13a0*/  ISETP.NE.AND P0, PT, R4, RZ, PT ;  /* 0x000000ff0400720c */ /* 0x000fe20003f05270 */
[----:B------:R-:W0:Y:S02]  /*13b0*/  LDCU UR4, c[0x0][0x380] ;  /* 0x00007000ff0477ac */ /* 0x000e240008000800 */
[----:B------:R-:W1:Y:S02]  /*13c0*/  LDS.64 R8, [R6+0x80] ;  /* 0x0000800006087984 */ /* 0x000e640000000a00 */
[----:B-1----:R-:W-:-:S07]  /*13d0*/  DADD R8, R8, R20 ;  /* 0x0000000008087229 */ /* 0x002fce0000000014 */
[----:B------:R-:W-:Y:S04]  /*13e0*/  STS.64 [R6], R8 ;  /* 0x0000000806007388 */ /* 0x000fe80000000a00 */
[----:B------:R-:W1:Y:S02]  /*13f0*/  LDS.64 R10, [R6+0x40] ;  /* 0x00004000060a7984 */ /* 0x000e640000000a00 */
[----:B-1----:R-:W-:-:S07]  /*1400*/  DADD R10, R8, R10 ;  /* 0x00000000080a7229 */ /* 0x002fce000000000a */
[----:B------:R-:W-:Y:S04]  /*1410*/  STS.64 [R6], R10 ;  /* 0x0000000a06007388 */ /* 0x000fe80000000a00 */
[----:B------:R-:W1:Y:S02]  /*1420*/  LDS.64 R12, [R6+0x20] ;  /* 0x00002000060c7984 */ /* 0x000e640000000a00 */
[----:B-1----:R-:W-:Y:S01]  /*1430*/  DADD R12, R10, R12 ;  /* 0x000000000a0c7229 */ /* 0x002fe2000000000c */
[----:B------:R-:W1:Y:S06]  /*1440*/  @!P0 LDC.64 R10, c[0x0][0x3a8] ;  /* 0x0000ea00ff0a8b82 */ /* 0x000e6c0000000a00 */
[----:B------:R-:W-:Y:S04]  /*1450*/  STS.64 [R6], R12 ;  /* 0x0000000c06007388 */ /* 0x000fe80000000a00 */
[----:B------:R-:W3:Y:S01]  /*1460*/  LDS.64 R14, [R6+0x10] ;  /* 0x00001000060e7984 */ /* 0x000ee20000000a00 */
[----:B-1----:R-:W-:Y:S01]  /*1470*/  @!P0 IMAD.WIDE R10, R5, 0x8, R10 ;  /* 0x00000008050a8825 */ /* 0x002fe200078e020a */
[----:B--2---:R-:W-:Y:S01]  /*1480*/  LEA R5, R2, R5, 0x3 ;  /* 0x0000000502057211 */ /* 0x004fe200078e18ff */
[----:B---3--:R-:W-:-:S07]  /*1490*/  DADD R14, R12, R14 ;  /* 0x000000000c0e7229 */ /* 0x008fce000000000e */
        /* <DEDUP_REMOVED lines=9> */
.L_x_56:
        /* <DEDUP_REMOVED lines=13> */
.L_x_65:


//--------------------- .text._Z26kernel_update_hess_stretchPdiS_S_S_S_ii --------------------------
	.section	.text._Z26kernel_update_hess_stretchPdiS_S_S_S_ii,"ax",@progbits
	.align	128
        .global         _Z26kernel_update_hess_stretchPdiS_S_S_S_ii
        .type           _Z26kernel_update_hess_stretchPdiS_S_S_S_ii,@function
        .size           _Z26kernel_update_hess_stretchPdiS_S_S_S_ii,(.L_x_66 - _Z26kernel_update_hess_stretchPdiS_S_S_S_ii)
        .other          _Z26kernel_update_hess_stretchPdiS_S_S_S_ii,@"STO_CUDA_ENTRY STV_DEFAULT"
_Z26kernel_update_hess_stretchPdiS_S_S_S_ii:
.text._Z26kernel_update_hess_stretchPdiS_S_S_S_ii:
[----:B------:R-:W-:Y:S01]  /*0000*/  LDC R1, c[0x0][0x37c] ;  /* 0x0000df00ff017b82 */ /* 0x000fe20000000800 */
[----:B------:R-:W0:Y:S01]  /*0010*/  S2R R4, SR_TID.X ;  /* 0x0000000000047919 */ /* 0x000e220000002100 */
[----:B------:R-:W1:Y:S06]  /*0020*/  LDCU UR5, c[0x0][0x360] ;  /* 0x00006c00ff0577ac */ /* 0x000e6c0008000800 */
[----:B------:R-:W0:Y:S01]  /*0030*/  S2UR UR6, SR_CTAID.X ;  /* 0x00000000000679c3 */ /* 0x000e220000002500 */
[----:B------:R-:W2:Y:S01]  /*0040*/  LDCU UR7, c[0x0][0x3b0] ;  /* 0x00007600ff0777ac */ /* 0x000ea20008000800 */
[----:B------:R-:W2:Y:S06]  /*0050*/  LDCU UR4, c[0x0][0x388] ;  /* 0x00007100ff0477ac */ /* 0x000eac0008000800 */
[----:B------:R-:W0:Y:S01]  /*0060*/  LDC R3, c[0x0][0x360] ;  /* 0x0000d800ff037b82 */ /* 0x000e220000000800 */
[----:B--2---:R-:W-:Y:S01]  /*0070*/  UIMAD UR4, UR7, UR4, URZ ;  /* 0x00000004070472a4 */ /* 0x004fe2000f8e02ff */
[----:B0-----:R-:W-:-:S05]  /*0080*/  IMAD R4, R3, UR6, R4 ;  /* 0x0000000603047c24 */ /* 0x001fca000f8e0204 */
[----:B------:R-:W-:-:S13]  /*0090*/  ISETP.GE.AND P0, PT, R4, UR4, PT ;  /* 0x0000000404007c0c */ /* 0x000fda000bf06270 */
[----:B-1----:R-:W-:Y:S05]  /*00a0*/  @P0 EXIT ;  /* 0x000000000000094d */ /* 0x002fea0003800000 */
[----:B------:R-:W-:Y:S01]  /*00b0*/  MOV R0, UR7 ;  /* 0x0000000700007c02 */ /* 0x000fe20008000f00 */
[----:B------:R-:W0:Y:S03]  /*00c0*/  LDCU UR6, c[0x0][0x370] ;  /* 0x00006e00ff0677ac */ /* 0x000e260008000800 */
[----:B------:R-:W-:Y:S01]  /*00d0*/  IABS R0, R0 ;  /* 0x0000000000007213 */ /* 0x000fe20000000000 */
[----:B------:R-:W1:Y:S03]  /*00e0*/  LDCU.64 UR8, c[0x0][0x358] ;  /* 0x00006b00ff0877ac */ /* 0x000e660008000a00 */
[----:B------:R-:W2:Y:S01]  /*00f0*/  I2F.RP R5, R0 ;  /* 0x0000000000057306 */ /* 0x000ea20000209400 */
[----:B------:R-:W3:Y:S01]  /*0100*/  LDCU UR10, c[0x0][0x3b0] ;  /* 0x00007600ff0a77ac */ /* 0x000ee20008000800 */
[----:B------:R-:W4:Y:S01]  /*0110*/  LDCU UR11, c[0x0][0x388] ;  /* 0x00007100ff0b77ac */ /* 0x000f220008000800 */
[----:B------:R-:W1:Y:S01]  /*0120*/  LDCU UR7, c[0x0][0x3b4] ;  /* 0x00007680ff0777ac */ /* 0x000e620008000800 */
[----:B0-----:R-:W-:-:S04]  /*0130*/  UIMAD UR5, UR5, UR6, URZ ;  /* 0x00000006050572a4 */ /* 0x001fc8000f8e02ff */
[----:B--2---:R-:W0:Y:S02]  /*0140*/  MUFU.RCP R5, R5 ;  /* 0x0000000500057308 */ /* 0x004e240000001000 */
[----:B0-----:R-:W-:-:S06]  /*0150*/  VIADD R2, R5, 0xffffffe ;  /* 0x0ffffffe05027836 */ /* 0x001fcc0000000000 */
[----:B------:R0:W2:Y:S02]  /*0160*/  F2I.FTZ.U32.TRUNC.NTZ R3, R2 ;  /* 0x0000000200037305 */ /* 0x0000a4000021f000 */
[----:B0-----:R-:W-:Y:S01]  /*0170*/  IMAD.MOV.U32 R2, RZ, RZ, RZ ;  /* 0x000000ffff027224 */ /* 0x001fe200078e00ff */
[----:B--2---:R-:W-:-:S05]  /*0180*/  IADD3 R7, PT, PT, RZ, -R3, RZ ;  /* 0x80000003ff077210 */ /* 0x004fca0007ffe0ff */
[----:B------:R-:W-:-:S04]  /*0190*/  IMAD R5, R7, R0, RZ ;  /* 0x0000000007057224 */ /* 0x000fc800078e02ff */
[----:B------:R-:W-:Y:S01]  /*01a0*/  IMAD.HI.U32 R2, R3, R5, R2 ;  /* 0x0000000503027227 */ /* 0x000fe200078e0002 */
[----:B-1-34-:R-:W-:-:S07]  /*01b0*/  MOV R3, R4 ;  /* 0x0000000400037202 */ /* 0x01afce0000000f00 */
.L_x_57:
[----:B0-----:R-:W-:Y:S01]  /*01c0*/  IABS R4, UR11 ;  /* 0x0000000b00047c13 */ /* 0x001fe20008000000 */
[----:B------:R-:W0:Y:S01]  /*01d0*/  LDC.64 R16, c[0x0][0x398] ;  /* 0x0000e600ff107b82 */ /* 0x000e220000000a00 */
[----:B------:R-:W-:Y:S02]  /*01e0*/  IABS R8, UR7 ;  /* 0x0000000700087c13 */ /* 0x000fe40008000000 */
[----:B------:R-:W1:Y:S08]  /*01f0*/  I2F.RP R9, R4 ;  /* 0x0000000400097306 */ /* 0x000e700000209400 */
[----:B------:R-:W2:Y:S08]  /*0200*/  I2F.RP R5, R8 ;  /* 0x0000000800057306 */ /* 0x000eb00000209400 */
[----:B-1----:R-:W1:Y:S08]  /*0210*/  MUFU.RCP R9, R9 ;  /* 0x0000000900097308 */ /* 0x002e700000001000 */
[----:B--2---:R-:W2:Y:S01]  /*0220*/  MUFU.RCP R5, R5 ;  /* 0x0000000500057308 */ /* 0x004ea20000001000 */
[----:B-1----:R-:W-:-:S07]  /*0230*/  IADD3 R10, PT, PT, R9, 0xffffffe, RZ ;  /* 0x0ffffffe090a7810 */ /* 0x002fce0007ffe0ff */
[----:B------:R1:W3:Y:S01]  /*0240*/  F2I.FTZ.U32.TRUNC.NTZ R11, R10 ;  /* 0x0000000a000b7305 */ /* 0x0002e2000021f000 */
[----:B--2---:R-:W-:Y:S01]  /*0250*/  VIADD R6, R5, 0xffffffe ;  /* 0x0ffffffe05067836 */ /* 0x004fe20000000000 */
[----:B------:R-:W-:-:S06]  /*0260*/  IABS R5, R3 ;  /* 0x0000000300057213 */ /* 0x000fcc0000000000 */
[----:B------:R2:W4:Y:S01]  /*0270*/  F2I.FTZ.U32.TRUNC.NTZ R7, R6 ;  /* 0x0000000600077305 */ /* 0x000522000021f000 */
[----:B-1----:R-:W-:Y:S01]  /*0280*/  HFMA2 R10, -RZ, RZ, 0, 0 ;  /* 0x00000000ff0a7431 */ /* 0x002fe200000001ff */
[----:B---3--:R-:W-:Y:S01]  /*0290*/  IADD3 R15, PT, PT, RZ, -R11, RZ ;  /* 0x8000000bff0f7210 */ /* 0x008fe20007ffe0ff */
[----:B--2---:R-:W-:-:S04]  /*02a0*/  IMAD.MOV.U32 R6, RZ, RZ, RZ ;  /* 0x000000ffff067224 */ /* 0x004fc800078e00ff */
[----:B------:R-:W-:Y:S02]  /*02b0*/  IMAD R9, R15, R4, RZ ;  /* 0x000000040f097224 */ /* 0x000fe400078e02ff */
[----:B----4-:R-:W-:Y:S02]  /*02c0*/  IMAD.MOV R13, RZ, RZ, -R7 ;  /* 0x000000ffff0d7224 */ /* 0x010fe400078e0a07 */
[----:B------:R-:W-:-:S04]  /*02d0*/  IMAD.HI.U32 R12, R11, R9, R10 ;  /* 0x000000090b0c7227 */ /* 0x000fc800078e000a */
[----:B------:R-:W-:Y:S02]  /*02e0*/  IMAD R13, R13, R8, RZ ;  /* 0x000000080d0d7224 */ /* 0x000fe400078e02ff */
[----:B------:R-:W-:-:S04]  /*02f0*/  IMAD.HI.U32 R9, R12, R5, RZ ;  /* 0x000000050c097227 */ /* 0x000fc800078e00ff */
[----:B------:R-:W-:Y:S01]  /*0300*/  IMAD.HI.U32 R6, R7, R13, R6 ;  /* 0x0000000d07067227 */ /* 0x000fe200078e0006 */
[----:B------:R-:W-:-:S05]  /*0310*/  IADD3 R11, PT, PT, -R9, RZ, RZ ;  /* 0x000000ff090b7210 */ /* 0x000fca0007ffe1ff */
[----:B------:R-:W-:-:S04]  /*0320*/  IMAD.HI.U32 R6, R6, R5, RZ ;  /* 0x0000000506067227 */ /* 0x000fc800078e00ff */
[----:B------:R-:W-:Y:S02]  /*0330*/  IMAD.MOV R7, RZ, RZ, -R6 ;  /* 0x000000ffff077224 */ /* 0x000fe400078e0a06 */
[--C-:B------:R-:W-:Y:S02]  /*0340*/  IMAD R11, R4, R11, R5.reuse ;  /* 0x0000000b040b7224 */ /* 0x100fe400078e0205 */
[----:B------:R-:W-:-:S03]  /*0350*/  IMAD R7, R8, R7, R5 ;  /* 0x0000000708077224 */ /* 0x000fc600078e0205 */
[----:B------:R-:W-:Y:S02]  /*0360*/  ISETP.GT.U32.AND P5, PT, R4, R11, PT ;  /* 0x0000000b0400720c */ /* 0x000fe40003fa4070 */
[----:B------:R-:W-:-:S11]  /*0370*/  ISETP.GT.U32.AND P4, PT, R8, R7, PT ;  /* 0x000000070800720c */ /* 0x000fd60003f84070 */
[-C--:B------:R-:W-:Y:S02]  /*0380*/  @!P5 IADD3 R11, PT, PT, R11, -R4.reuse, RZ ;  /* 0x800000040b0bd210 */ /* 0x080fe40007ffe0ff */
[----:B------:R-:W-:Y:S01]  /*0390*/  @!P4 IMAD.IADD R7, R7, 0x1, -R8 ;  /* 0x000000010707c824 */ /* 0x000fe200078e0a08 */
[----:B------:R-:W-:Y:S01]  /*03a0*/  @!P5 IADD3 R9, PT, PT, R9, 0x1, RZ ;  /* 0x000000010909d810 */ /* 0x000fe20007ffe0ff */
[----:B------:R-:W-:Y:S01]  /*03b0*/  @!P4 VIADD R6, R6, 0x1 ;  /* 0x000000010606c836 */ /* 0x000fe20000000000 */
[----:B------:R-:W-:Y:S01]  /*03c0*/  ISETP.GE.U32.AND P3, PT, R11, R4, PT ;  /* 0x000000040b00720c */ /* 0x000fe20003f66070 */
[----:B------:R-:W-:Y:S01]  /*03d0*/  IMAD.HI.U32 R11, R2, R5, RZ ;  /* 0x00000005020b7227 */ /* 0x000fe200078e00ff */
[----:B------:R-:W-:Y:S02]  /*03e0*/  ISETP.GE.U32.AND P2, PT, R7, R8, PT ;  /* 0x000000080700720c */ /* 0x000fe40003f46070 */
[C---:B------:R-:W-:Y:S02]  /*03f0*/  LOP3.LUT R8, R3.reuse, UR11, RZ, 0x3c, !PT ;  /* 0x0000000b03087c12 */ /* 0x040fe4000f8e3cff */
[----:B------:R-:W-:-:S02]  /*0400*/  LOP3.LUT R7, R3, UR7, RZ, 0x3c, !PT ;  /* 0x0000000703077c12 */ /* 0x000fc4000f8e3cff */
[----:B------:R-:W-:Y:S02]  /*0410*/  ISETP.GE.AND P1, PT, R8, RZ, PT ;  /* 0x000000ff0800720c */ /* 0x000fe40003f26270 */
[----:B------:R-:W-:Y:S02]  /*0420*/  ISETP.GE.AND P0, PT, R7, RZ, PT ;  /* 0x000000ff0700720c */ /* 0x000fe40003f06270 */
[----:B------:R-:W-:Y:S02]  /*0430*/  ISETP.NE.AND P4, PT, RZ, UR7, PT ;  /* 0x00000007ff007c0c */ /* 0x000fe4000bf85270 */
[----:B------:R-:W-:Y:S01]  /*0440*/  @P3 IADD3 R9, PT, PT, R9, 0x1, RZ ;  /* 0x0000000109093810 */ /* 0x000fe20007ffe0ff */
[----:B------:R-:W-:Y:S01]  /*0450*/  @P2 VIADD R6, R6, 0x1 ;  /* 0x0000000106062836 */ /* 0x000fe20000000000 */
[----:B------:R-:W-:Y:S02]  /*0460*/  ISETP.NE.AND P2, PT, RZ, UR11, PT ;  /* 0x0000000bff007c0c */ /* 0x000fe4000bf45270 */
[----:B------:R-:W-:-:S03]  /*0470*/  LOP3.LUT R7, RZ, UR11, RZ, 0x33, !PT ;  /* 0x0000000bff077c12 */ /* 0x000fc6000f8e33ff */
[----:B------:R-:W-:Y:S02]  /*0480*/  @!P1 IADD3 R9, PT, PT, -R9, RZ, RZ ;  /* 0x000000ff09099210 */ /* 0x000fe40007ffe1ff */
[----:B------:R-:W-:Y:S02]  /*0490*/  @!P0 IMAD.MOV R6, RZ, RZ, -R6 ;  /* 0x000000ffff068224 */ /* 0x000fe400078e0a06 */
[----:B------:R-:W-:Y:S02]  /*04a0*/  @!P4 LOP3.LUT R6, RZ, UR7, RZ, 0x33, !PT ;  /* 0x00000007ff06cc12 */ /* 0x000fe4000f8e33ff */
[----:B------:R-:W-:Y:S02]  /*04b0*/  SEL R10, R7, R9, !P2 ;  /* 0x00000009070a7207 */ /* 0x000fe40005000000 */
[----:B------:R-:W-:Y:S02]  /*04c0*/  IABS R13, R6 ;  /* 0x00000006000d7213 */ /* 0x000fe40000000000 */
[----:B------:R-:W-:-:S02]  /*04d0*/  IABS R15, R10 ;  /* 0x0000000a000f7213 */ /* 0x000fc40000000000 */
[----:B------:R-:W-:Y:S01]  /*04e0*/  ISETP.GE.AND P3, PT, R6, RZ, PT ;  /* 0x000000ff0600720c */ /* 0x000fe20003f66270 */
[----:B------:R-:W-:Y:S01]  /*04f0*/  IMAD.HI.U32 R8, R12, R13, RZ ;  /* 0x0000000d0c087227 */ /* 0x000fe200078e00ff */
[----:B------:R-:W-:-:S03]  /*0500*/  ISETP.GE.AND P4, PT, R10, RZ, PT ;  /* 0x000000ff0a00720c */ /* 0x000fc60003f86270 */
[----:B------:R-:W-:-:S04]  /*0510*/  IMAD.HI.U32 R12, R12, R15, RZ ;  /* 0x0000000f0c0c7227 */ /* 0x000fc800078e00ff */
[----:B------:R-:W-:Y:S01]  /*0520*/  IMAD.MOV R8, RZ, RZ, -R8 ;  /* 0x000000ffff087224 */ /* 0x000fe200078e0a08 */
[----:B------:R-:W-:Y:S01]  /*0530*/  IADD3 R12, PT, PT, -R12, RZ, RZ ;  /* 0x000000ff0c0c7210 */ /* 0x000fe20007ffe1ff */
[----:B------:R-:W-:Y:S02]  /*0540*/  IMAD.MOV R6, RZ, RZ, -R11 ;  /* 0x000000ffff067224 */ /* 0x000fe400078e0a0b */
[C---:B------:R-:W-:Y:S02]  /*0550*/  IMAD R13, R4.reuse, R8, R13 ;  /* 0x00000008040d7224 */ /* 0x040fe400078e020d */
[C---:B------:R-:W-:Y:S01]  /*0560*/  IMAD R15, R4.reuse, R12, R15 ;  /* 0x0000000c040f7224 */ /* 0x040fe200078e020f */
[----:B------:R-:W-:Y:S01]  /*0570*/  IABS R12, UR10 ;  /* 0x0000000a000c7c13 */ /* 0x000fe20008000000 */
[----:B------:R-:W1:Y:S01]  /*0580*/  LDC.64 R8, c[0x0][0x380] ;  /* 0x0000e000ff087b82 */ /* 0x000e620000000a00 */
[C---:B------:R-:W-:Y:S02]  /*0590*/  ISETP.GT.U32.AND P0, PT, R4.reuse, R13, PT ;  /* 0x0000000d0400720c */ /* 0x040fe40003f04070 */
[----:B------:R-:W-:Y:S01]  /*05a0*/  ISETP.GT.U32.AND P1, PT, R4, R15, PT ;  /* 0x0000000f0400720c */ /* 0x000fe20003f24070 */
[----:B------:R-:W-:-:S10]  /*05b0*/  IMAD R5, R12, R6, R5 ;  /* 0x000000060c057224 */ /* 0x000fd400078e0205 */
[----:B------:R-:W-:Y:S02]  /*05c0*/  @!P0 IMAD.IADD R13, R13, 0x1, -R4 ;  /* 0x000000010d0d8824 */ /* 0x000fe400078e0a04 */
[----:B------:R-:W-:-:S03]  /*05d0*/  @!P1 IADD3 R15, PT, PT, R15, -R4, RZ ;  /* 0x800000040f0f9210 */ /* 0x000fc60007ffe0ff */
[C---:B------:R-:W-:Y:S02]  /*05e0*/  ISETP.GT.U32.AND P0, PT, R4.reuse, R13, PT ;  /* 0x0000000d0400720c */ /* 0x040fe40003f04070 */
[----:B------:R-:W-:-:S11]  /*05f0*/  ISETP.GT.U32.AND P1, PT, R4, R15, PT ;  /* 0x0000000f0400720c */ /* 0x000fd60003f24070 */
[----:B------:R-:W-:Y:S02]  /*0600*/  @!P0 IADD3 R13, PT, PT, R13, -R4, RZ ;  /* 0x800000040d0d8210 */ /* 0x000fe40007ffe0ff */
[----:B------:R-:W-:Y:S01]  /*0610*/  @!P1 IMAD.IADD R15, R15, 0x1, -R4 ;  /* 0x000000010f0f9824 */ /* 0x000fe200078e0a04 */
[----:B------:R-:W-:Y:S02]  /*0620*/  ISETP.GT.U32.AND P1, PT, R0, R5, PT ;  /* 0x000000050000720c */ /* 0x000fe40003f24070 */
[----:B------:R-:W-:Y:S01]  /*0630*/  @!P3 IADD3 R13, PT, PT, -R13, RZ, RZ ;  /* 0x000000ff0d0db210 */ /* 0x000fe20007ffe1ff */
[----:B------:R-:W-:-:S03]  /*0640*/  @!P4 IMAD.MOV R15, RZ, RZ, -R15 ;  /* 0x000000ffff0fc224 */ /* 0x000fc600078e0a0f */
[C---:B------:R-:W-:Y:S02]  /*0650*/  SEL R6, R7.reuse, R13, !P2 ;  /* 0x0000000d07067207 */ /* 0x040fe40005000000 */
[----:B------:R-:W-:-:S05]  /*0660*/  SEL R7, R7, R15, !P2 ;  /* 0x0000000f07077207 */ /* 0x000fca0005000000 */
[----:B------:R-:W-:Y:S01]  /*0670*/  IMAD R4, R6, UR11, R7 ;  /* 0x0000000b06047c24 */ /* 0x000fe2000f8e0207 */
[----:B------:R-:W-:-:S03]  /*0680*/  @!P1 IADD3 R5, PT, PT, R5, -R12, RZ ;  /* 0x8000000c05059210 */ /* 0x000fc60007ffe0ff */
[----:B-1----:R-:W-:Y:S01]  /*0690*/  IMAD.WIDE R12, R4, 0x8, R8 ;  /* 0x00000008040c7825 */ /* 0x002fe200078e0208 */
[----:B------:R-:W-:Y:S02]  /*06a0*/  ISETP.GE.U32.AND P0, PT, R5, R0, PT ;  /* 0x000000000500720c */ /* 0x000fe40003f06070 */
[----:B------:R-:W-:-:S03]  /*06b0*/  LOP3.LUT R5, R3, UR10, RZ, 0x3c, !PT ;  /* 0x0000000a03057c12 */ /* 0x000fc6000f8e3cff */
[----:B------:R-:W2:Y:S01]  /*06c0*/  LDG.E.64 R12, desc[UR8][R12.64] ;  /* 0x000000080c0c7981 */ /* 0x000ea2000c1e1b00 */
[----:B------:R-:W-:Y:S01]  /*06d0*/  @!P1 VIADD R11, R11, 0x1 ;  /* 0x000000010b0b9836 */ /* 0x000fe20000000000 */
[----:B------:R-:W-:Y:S01]  /*06e0*/  ISETP.GE.AND P2, PT, R5, RZ, PT ;  /* 0x000000ff0500720c */ /* 0x000fe20003f46270 */
[----:B------:R-:W-:Y:S01]  /*06f0*/  IMAD R26, R6, UR10, RZ ;  /* 0x0000000a061a7c24 */ /* 0x000fe2000f8e02ff */
[----:B------:R-:W-:Y:S01]  /*0700*/  ISETP.NE.AND P1, PT, RZ, UR10, PT ;  /* 0x0000000aff007c0c */ /* 0x000fe2000bf25270 */
[----:B------:R-:W-:-:S03]  /*0710*/  IMAD.MOV R22, RZ, RZ, -R10 ;  /* 0x000000ffff167224 */ /* 0x000fc600078e0a0a */
[----:B------:R-:W-:Y:S01]  /*0720*/  @P0 IADD3 R11, PT, PT, R11, 0x1, RZ ;  /* 0x000000010b0b0810 */ /* 0x000fe20007ffe0ff */
[----:B------:R-:W-:-:S04]  /*0730*/  IMAD R22, R22, UR11, R3 ;  /* 0x0000000b16167c24 */ /* 0x000fc8000f8e0203 */
[----:B------:R-:W-:-:S05]  /*0740*/  IMAD.MOV.U32 R5, RZ, RZ, R11 ;  /* 0x000000ffff057224 */ /* 0x000fca00078e000b */
[----:B------:R-:W-:Y:S02]  /*0750*/  @!P2 IADD3 R5, PT, PT, -R5, RZ, RZ ;  /* 0x000000ff0505a210 */ /* 0x000fe40007ffe1ff */
[----:B------:R-:W-:-:S05]  /*0760*/  @!P1 LOP3.LUT R5, RZ, UR10, RZ, 0x33, !PT ;  /* 0x0000000aff059c12 */ /* 0x000fca000f8e33ff */
[C---:B------:R-:W-:Y:S02]  /*0770*/  IMAD R23, R5.reuse, UR10, RZ ;  /* 0x0000000a05177c24 */ /* 0x040fe4000f8e02ff */
[----:B------:R-:W-:Y:S02]  /*0780*/  IMAD R25, R5, UR11, R7 ;  /* 0x0000000b05197c24 */ /* 0x000fe4000f8e0207 */
[----:B------:R-:W-:Y:S02]  /*0790*/  IMAD R14, R6, UR11, R23 ;  /* 0x0000000b060e7c24 */ /* 0x000fe4000f8e0217 */
[----:B------:R-:W-:-:S04]  /*07a0*/  IMAD.WIDE R10, R25, 0x8, R8 ;  /* 0x00000008190a7825 */ /* 0x000fc800078e0208 */
[----:B------:R-:W-:Y:S02]  /*07b0*/  IMAD R18, R5, UR11, R26 ;  /* 0x0000000b05127c24 */ /* 0x000fe4000f8e021a */
[C---:B------:R-:W-:Y:S01]  /*07c0*/  IMAD R15, R7.reuse, UR7, R14 ;  /* 0x00000007070f7c24 */ /* 0x040fe2000f8e020e */
[----:B------:R-:W3:Y:S01]  /*07d0*/  LDG.E.64 R10, desc[UR8][R10.64] ;  /* 0x000000080a0a7981 */ /* 0x000ee2000c1e1b00 */
[----:B------:R-:W-:-:S03]  /*07e0*/  IMAD R19, R7, UR7, R18 ;  /* 0x0000000707137c24 */ /* 0x000fc6000f8e0212 */
[C---:B------:R-:W-:Y:S01]  /*07f0*/  IADD3 R15, PT, PT, R22.reuse, R15, RZ ;  /* 0x0000000f160f7210 */ /* 0x040fe20007ffe0ff */
[----:B------:R-:W-:-:S04]  /*0800*/  IMAD.IADD R19, R22, 0x1, R19 ;  /* 0x0000000116137824 */ /* 0x000fc800078e0213 */
[----:B0-----:R-:W-:-:S04]  /*0810*/  IMAD.WIDE R20, R15, 0x8, R16 ;  /* 0x000000080f147825 */ /* 0x001fc800078e0210 */
[----:B------:R-:W-:Y:S01]  /*0820*/  IMAD.WIDE R14, R19, 0x8, R16 ;  /* 0x00000008130e7825 */ /* 0x000fe200078e0210 */
[----:B------:R-:W-:Y:S01]  /*0830*/  IADD3 R19, PT, PT, R4, R23, RZ ;  /* 0x0000001704137210 */ /* 0x000fe20007ffe0ff */
[----:B------:R-:W4:Y:S04]  /*0840*/  LDG.E.64 R20, desc[UR8][R20.64] ;  /* 0x0000000814147981 */ /* 0x000f28000c1e1b00 */
[----:B------:R-:W-:Y:S01]  /*0850*/  IMAD R19, R22, UR7, R19 ;  /* 0x0000000716137c24 */ /* 0x000fe2000f8e0213 */
[----:B------:R-:W4:Y:S03]  /*0860*/  LDG.E.64 R14, desc[UR8][R14.64] ;  /* 0x000000080e0e7981 */ /* 0x000f26000c1e1b00 */
[----:B------:R-:W-:-:S06]  /*0870*/  IMAD.WIDE R18, R19, 0x8, R16 ;  /* 0x0000000813127825 */ /* 0x000fcc00078e0210 */
[----:B------:R-:W5:Y:S01]  /*0880*/  LDG.E.64 R18, desc[UR8][R18.64] ;  /* 0x0000000812127981 */ /* 0x000f62000c1e1b00 */
[----:B------:R-:W-:Y:S02]  /*0890*/  ISETP.NE.AND P0, PT, R5, R22, PT ;  /* 0x000000160500720c */ /* 0x000fe40003f05270 */
[----:B------:R-:W-:Y:S02]  /*08a0*/  MOV R28, RZ ;  /* 0x000000ff001c7202 */ /* 0x000fe40000000f00 */
[----:B------:R-:W-:-:S04]  /*08b0*/  FSEL R29, RZ, 1.875, P0 ;  /* 0x3ff00000ff1d7808 */ /* 0x000fc80000000000 */
[----:B------:R-:W0:Y:S01]  /*08c0*/  F2I.F64.TRUNC R27, R28 ;  /* 0x0000001c001b7311 */ /* 0x000e22000030d100 */
[----:B------:R-:W-:-:S07]  /*08d0*/  ISETP.NE.AND P0, PT, R6, R22, PT ;  /* 0x000000160600720c */ /* 0x000fce0003f05270 */
[----:B0-----:R0:W2:Y:S01]  /*08e0*/  I2F.F64 R28, R27 ;  /* 0x0000001b001c7312 */ /* 0x0010a20000201c00 */
[----:B------:R-:W-:Y:S02]  /*08f0*/  IMAD R4, R6, UR7, R23 ;  /* 0x0000000706047c24 */ /* 0x000fe4000f8e0217 */
[----:B------:R-:W-:Y:S02]  /*0900*/  IMAD R24, R5, UR7, R26 ;  /* 0x0000000705187c24 */ /* 0x000fe4000f8e021a */
[C---:B------:R-:W-:Y:S02]  /*0910*/  IMAD R23, R7.reuse, UR11, R4 ;  /* 0x0000000b07177c24 */ /* 0x040fe4000f8e0204 */
[----:B0-----:R-:W-:-:S03]  /*0920*/  IMAD R27, R7, UR11, R24 ;  /* 0x0000000b071b7c24 */ /* 0x001fc6000f8e0218 */
[C---:B------:R-:W-:Y:S02]  /*0930*/  IADD3 R23, PT, PT, R22.reuse, R23, RZ ;  /* 0x0000001716177210 */ /* 0x040fe40007ffe0ff */
[----:B------:R-:W-:Y:S01]  /*0940*/  IADD3 R27, PT, PT, R22, R27, RZ ;  /* 0x0000001b161b7210 */ /* 0x000fe20007ffe0ff */
[----:B------:R-:W-:Y:S01]  /*0950*/  IMAD.IADD R25, R25, 0x1, R26 ;  /* 0x0000000119197824 */ /* 0x000fe200078e021a */
[C---:B------:R-:W-:Y:S01]  /*0960*/  ISETP.NE.AND P1, PT, R5.reuse, R7, PT ;  /* 0x000000070500720c */ /* 0x040fe20003f25270 */
[----:B------:R-:W-:Y:S01]  /*0970*/  IMAD R5, R5, UR11, R22 ;  /* 0x0000000b05057c24 */ /* 0x000fe2000f8e0216 */
[----:B--2---:R-:W-:Y:S01]  /*0980*/  DMUL R12, R12, R28 ;  /* 0x0000001c0c0c7228 */ /* 0x004fe20000000000 */
[----:B------:R-:W-:Y:S01]  /*0990*/  IMAD.MOV.U32 R28, RZ, RZ, RZ ;  /* 0x000000ffff1c7224 */ /* 0x000fe200078e00ff */
[----:B------:R-:W-:-:S05]  /*09a0*/  FSEL R29, RZ, 1.875, P0 ;  /* 0x3ff00000ff1d7808 */ /* 0x000fca0000000000 */
[----:B------:R-:W0:Y:S08]  /*09b0*/  F2I.F64.TRUNC R28, R28 ;  /* 0x0000001c001c7311 */ /* 0x000e30000030d100 */
[----:B0-----:R-:W3:Y:S02]  /*09c0*/  I2F.F64 R28, R28 ;  /* 0x0000001c001c7312 */ /* 0x001ee40000201c00 */
[----:B---3--:R-:W-:Y:S01]  /*09d0*/  DFMA R12, R10, R28, -R12 ;  /* 0x0000001c0a0c722b */ /* 0x008fe2000000080c */
[----:B------:R-:W0:Y:S01]  /*09e0*/  LDC.64 R10, c[0x0][0x3a0] ;  /* 0x0000e800ff0a7b82 */ /* 0x000e220000000a00 */
[----:B----4-:R-:W-:Y:S01]  /*09f0*/  DADD R14, R20, -R14 ;  /* 0x00000000140e7229 */ /* 0x010fe2000000080e */
[----:B0-----:R-:W-:-:S07]  /*0a00*/  IMAD.WIDE R20, R23, 0x8, R10 ;  /* 0x0000000817147825 */ /* 0x001fce00078e020a */
[----:B-----5:R-:W-:Y:S01]  /*0a10*/  DADD R14, -R18, R14 ;  /* 0x00000000120e7229 */ /* 0x020fe2000000010e */
[----:B------:R-:W-:Y:S01]  /*0a20*/  IMAD.WIDE R18, R27, 0x8, R10 ;  /* 0x000000081b127825 */ /* 0x000fe200078e020a */
[----:B------:R-:W2:Y:S01]  /*0a30*/  LDG.E.64 R20, desc[UR8][R20.64] ;  /* 0x0000000814147981 */ /* 0x000ea2000c1e1b00 */
[----:B------:R-:W0:Y:S04]  /*0a40*/  LDC.64 R26, c[0x0][0x390] ;  /* 0x0000e400ff1a7b82 */ /* 0x000e280000000a00 */
[----:B------:R-:W2:Y:S01]  /*0a50*/  LDG.E.64 R18, desc[UR8][R18.64] ;  /* 0x0000000812127981 */ /* 0x000ea2000c1e1b00 */
[----:B------:R-:W-:Y:S02]  /*0a60*/  IADD3 R29, PT, PT, R7, R4, RZ ;  /* 0x00000004071d7210 */ /* 0x000fe40007ffe0ff */
[----:B------:R-:W-:-:S02]  /*0a70*/  ISETP.NE.AND P0, PT, R6, R7, PT ;  /* 0x000000070600720c */ /* 0x000fc40003f05270 */
[----:B------:R-:W-:Y:S01]  /*0a80*/  IADD3 R7, PT, PT, R7, R24, RZ ;  /* 0x0000001807077210 */ /* 0x000fe20007ffe0ff */
[C---:B------:R-:W-:Y:S02]  /*0a90*/  IMAD R4, R22.reuse, UR7, R25 ;  /* 0x0000000716047c24 */ /* 0x040fe4000f8e0219 */
[----:B------:R-:W-:Y:S02]  /*0aa0*/  IMAD R29, R22, UR11, R29 ;  /* 0x0000000b161d7c24 */ /* 0x000fe4000f8e021d */
[----:B------:R-:W-:Y:S02]  /*0ab0*/  IMAD R25, R6, UR11, R22 ;  /* 0x0000000b06197c24 */ /* 0x000fe4000f8e0216 */
[----:B------:R-:W-:Y:S02]  /*0ac0*/  IMAD R22, R22, UR11, R7 ;  /* 0x0000000b16167c24 */ /* 0x000fe4000f8e0207 */
[----:B------:R-:W-:-:S04]  /*0ad0*/  IMAD.WIDE R16, R4, 0x8, R16 ;  /* 0x0000000804107825 */ /* 0x000fc800078e0210 */
[--C-:B------:R-:W-:Y:S02]  /*0ae0*/  IMAD.WIDE R6, R29, 0x8, R10.reuse ;  /* 0x000000081d067825 */ /* 0x100fe400078e020a */
[----:B------:R-:W3:Y:S02]  /*0af0*/  LDG.E.64 R16, desc[UR8][R16.64] ;  /* 0x0000000810107981 */ /* 0x000ee4000c1e1b00 */
[----:B------:R-:W-:Y:S02]  /*0b00*/  IMAD.WIDE R10, R22, 0x8, R10 ;  /* 0x00000008160a7825 */ /* 0x000fe400078e020a */
[----:B------:R-:W4:Y:S02]  /*0b10*/  LDG.E.64 R6, desc[UR8][R6.64] ;  /* 0x0000000806067981 */ /* 0x000f24000c1e1b00 */
[----:B------:R-:W-:Y:S02]  /*0b20*/  IMAD.WIDE R4, R5, 0x8, R8 ;  /* 0x0000000805047825 */ /* 0x000fe400078e0208 */
[----:B------:R-:W5:Y:S02]  /*0b30*/  LDG.E.64 R10, desc[UR8][R10.64] ;  /* 0x000000080a0a7981 */ /* 0x000f64000c1e1b00 */
[----:B0-----:R-:W-:-:S02]  /*0b40*/  IMAD.WIDE R26, R23, 0x8, R26 ;  /* 0x00000008171a7825 */ /* 0x001fc400078e021a */
[----:B------:R-:W5:Y:S02]  /*0b50*/  LDG.E.64 R4, desc[UR8][R4.64] ;  /* 0x0000000804047981 */ /* 0x000f64000c1e1b00 */
[----:B------:R-:W-:Y:S02]  /*0b60*/  IMAD.WIDE R8, R25, 0x8, R8 ;  /* 0x0000000819087825 */ /* 0x000fe400078e0208 */
[----:B------:R-:W5:Y:S04]  /*0b70*/  LDG.E.64 R22, desc[UR8][R26.64] ;  /* 0x000000081a167981 */ /* 0x000f68000c1e1b00 */
[----:B------:R-:W5:Y:S01]  /*0b80*/  LDG.E.64 R8, desc[UR8][R8.64] ;  /* 0x0000000808087981 */ /* 0x000f62000c1e1b00 */
[----:B------:R-:W-:Y:S01]  /*0b90*/  FSEL R25, RZ, 1.875, P0 ;  /* 0x3ff00000ff197808 */ /* 0x000fe20000000000 */
[----:B------:R-:W-:Y:S01]  /*0ba0*/  IMAD.MOV.U32 R24, RZ, RZ, RZ ;  /* 0x000000ffff187224 */ /* 0x000fe200078e00ff */
[----:B------:R-:W-:-:S02]  /*0bb0*/  MOV R28, RZ ;  /* 0x000000ff001c7202 */ /* 0x000fc40000000f00 */
[----:B------:R-:W-:-:S04]  /*0bc0*/  FSEL R29, RZ, 1.875, P1 ;  /* 0x3ff00000ff1d7808 */ /* 0x000fc80000800000 */
[----:B------:R-:W0:Y:S08]  /*0bd0*/  F2I.F64.TRUNC R28, R28 ;  /* 0x0000001c001c7311 */ /* 0x000e30000030d100 */
[----:B0-----:R-:W-:Y:S01]  /*0be0*/  I2F.F64 R28, R28 ;  /* 0x0000001c001c7312 */ /* 0x001fe20000201c00 */
[----:B------:R-:W-:-:S04]  /*0bf0*/  IADD3 R3, PT, PT, R3, UR5, RZ ;  /* 0x0000000503037c10 */ /* 0x000fc8000fffe0ff */
[----:B------:R-:W-:Y:S01]  /*0c00*/  ISETP.GE.AND P0, PT, R3, UR4, PT ;  /* 0x0000000403007c0c */ /* 0x000fe2000bf06270 */
[----:B--2---:R-:W-:Y:S02]  /*0c10*/  DADD R18, R20, -R18 ;  /* 0x0000000014127229 */ /* 0x004fe40000000812 */
[----:B------:R-:W0:Y:S08]  /*0c20*/  F2I.F64.TRUNC R20, R24 ;  /* 0x0000001800147311 */ /* 0x000e30000030d100 */
[----:B0-----:R-:W5:Y:S01]  /*0c30*/  I2F.F64 R20, R20 ;  /* 0x0000001400147312 */ /* 0x001f620000201c00 */
[----:B---3--:R-:W-:-:S02]  /*0c40*/  DADD R14, R16, R14 ;  /* 0x00000000100e7229 */ /* 0x008fc4000000000e */
[----:B----4-:R-:W-:Y:S02]  /*0c50*/  DADD R6, -R6, R18 ;  /* 0x0000000006067229 */ /* 0x010fe40000000112 */
[----:B-----5:R-:W-:-:S06]  /*0c60*/  DFMA R4, -R4, R20, R12 ;  /* 0x000000140404722b */ /* 0x020fcc000000010c */
[----:B------:R-:W-:Y:S02]  /*0c70*/  DADD R6, R10, R6 ;  /* 0x000000000a067229 */ /* 0x000fe40000000006 */
[----:B------:R-:W-:Y:S02]  /*0c80*/  DADD R14, R22, R14 ;  /* 0x00000000160e7229 */ /* 0x000fe4000000000e */
[----:B------:R-:W-:-:S06]  /*0c90*/  DFMA R4, R8, R28, R4 ;  /* 0x0000001c0804722b */ /* 0x000fcc0000000004 */
[----:B------:R-:W-:-:S08]  /*0ca0*/  DADD R6, R6, R14 ;  /* 0x0000000006067229 */ /* 0x000fd0000000000e */
[----:B------:R-:W-:-:S07]  /*0cb0*/  DFMA R4, R4, -0.5, R6 ;  /* 0xbfe000000404782b */ /* 0x000fce0000000006 */
[----:B------:R0:W-:Y:S01]  /*0cc0*/  STG.E.64 desc[UR8][R26.64], R4 ;  /* 0x000000041a007986 */ /* 0x0001e2000c101b08 */
[----:B------:R-:W-:Y:S05]  /*0cd0*/  @!P0 BRA `(.L_x_57) ;  /* 0xfffffff400388947 */ /* 0x000fea000383ffff */
[----:B------:R-:W-:Y:S05]  /*0ce0*/  EXIT ;  /* 0x000000000000794d */ /* 0x000fea0003800000 */
.L_x_58:
        /* <DEDUP_REMOVED lines=9> */
.L_x_66:


//--------------------- .text._Z7stretchPdS_i     --------------------------
	.section	.text._Z7stretchPdS_i,"ax",@progbits
	.align	128
        .global         _Z7stretchPdS_i
        .type           _Z7stretchPdS_i,@function
        .size           _Z7stretchPdS_i,(.L_x_67 - _Z7stretchPdS_i)
        .other          _Z7stretchPdS_i,@"STO_CUDA_ENTRY STV_DEFAULT"
_Z7stretchPdS_i:
.text._Z7stretchPdS_i:
[----:B------:R-:W-:Y:S01]  /*0000*/  LDC R1, c[0x0][0x37c] ;  /* 0x0000df00ff017b82 */ /* 0x000fe20000000800 */
[----:B------:R-:W0:Y:S07]  /*0010*/  S2R R8, SR_TID.X ;  /* 0x0000000000087919 */ /* 0x000e2e0000002100 */
[----:B------:R-:W0:Y:S01]  /*0020*/  S2UR UR4, SR_CTAID.X ;  /* 0x00000000000479c3 */ /* 0x000e220000002500 */
[----:B------:R-:W1:Y:S07]  /*0030*/  LDCU UR6, c[0x0][0x390] ;  /* 0x00007200ff0677ac */ /* 0x000e6e0008000800 */
[----:B------:R-:W0:Y:S01]  /*0040*/  LDC R11, c[0x0][0x360] ;  /* 0x0000d800ff0b7b82 */ /* 0x000e220000000800 */
[----:B------:R-:W2:Y:S01]  /*0050*/  LDCU UR5, c[0x0][0x370] ;  /* 0x00006e00ff0577ac */ /* 0x000ea20008000800 */
[----:B-1----:R-:W-:-:S04]  /*0060*/  IMAD.U32 R7, RZ, RZ, UR6 ;  /* 0x00000006ff077e24 */ /* 0x002fc8000f8e00ff */
[----:B------:R-:W-:Y:S02]  /*0070*/  IMAD R0, R7, R7, RZ ;  /* 0x0000000707007224 */ /* 0x000fe400078e02ff */
[C---:B0-----:R-:W-:Y:S02]  /*0080*/  IMAD R8, R11.reuse, UR4, R8 ;  /* 0x000000040b087c24 */ /* 0x041fe4000f8e0208 */
[----:B--2---:R-:W-:-:S03]  /*0090*/  IMAD R11, R11, UR5, RZ ;  /* 0x000000050b0b7c24 */ /* 0x004fc6000f8e02ff */
[----:B------:R-:W-:-:S13]  /*00a0*/  ISETP.GE.AND P0, PT, R8, R0, PT ;  /* 0x000000000800720c */ /* 0x000fda0003f06270 */
[----:B------:R-:W-:Y:S05]  /*00b0*/  @P0 EXIT ;  /* 0x000000000000094d */ /* 0x000fea0003800000 */
[----:B------:R-:W0:Y:S01]  /*00c0*/  I2F.U32.RP R9, R11 ;  /* 0x0000000b00097306 */ /* 0x000e220000209000 */
[C---:B------:R-:W-:Y:S01]  /*00d0*/  IMAD.IADD R5, R11.reuse, 0x1, R8 ;  /* 0x000000010b057824 */ /* 0x040fe200078e0208 */
[----:B------:R-:W-:Y:S01]  /*00e0*/  IADD3 R13, PT, PT, RZ, -R11, RZ ;  /* 0x8000000bff0d7210 */ /* 0x000fe20007ffe0ff */
[----:B------:R-:W1:Y:S01]  /*00f0*/  LDCU.64 UR4, c[0x0][0x358] ;  /* 0x00006b00ff0477ac */ /* 0x000e620008000a00 */
[----:B------:R-:W-:Y:S01]  /*0100*/  ISETP.NE.U32.AND P2, PT, R11, RZ, PT ;  /* 0x000000ff0b00720c */ /* 0x000fe20003f45070 */
[----:B------:R-:W-:Y:S01]  /*0110*/  BSSY.RECONVERGENT B0, `(.L_x_59) ;  /* 0x0000047000007945 */ /* 0x000fe20003800200 */
[----:B------:R-:W-:Y:S01]  /*0120*/  ISETP.GE.AND P0, PT, R5, R0, PT ;  /* 0x000000000500720c */ /* 0x000fe20003f06270 */
[----:B------:R-:W2:Y:S01]  /*0130*/  LDCU UR6, c[0x0][0x390] ;  /* 0x00007200ff0677ac */ /* 0x000ea20008000800 */
[----:B------:R-:W-:Y:S02]  /*0140*/  VIMNMX R4, PT, PT, R0, R5, !PT ;  /* 0x0000000500047248 */ /* 0x000fe40007fe0100 */
[----:B------:R-:W-:-:S04]  /*0150*/  SEL R6, RZ, 0x1, P0 ;  /* 0x00000001ff067807 */ /* 0x000fc80000000000 */
[----:B------:R-:W-:Y:S01]  /*0160*/  IADD3 R4, PT, PT, R4, -R5, -R6 ;  /* 0x8000000504047210 */ /* 0x000fe20007ffe806 */
[----:B0-----:R-:W0:Y:S02]  /*0170*/  MUFU.RCP R9, R9 ;  /* 0x0000000900097308 */ /* 0x001e240000001000 */
[----:B0-----:R-:W-:-:S06]  /*0180*/  VIADD R2, R9, 0xffffffe ;  /* 0x0ffffffe09027836 */ /* 0x001fcc0000000000 */
[----:B------:R0:W3:Y:S02]  /*0190*/  F2I.FTZ.U32.TRUNC.NTZ R3, R2 ;  /* 0x0000000200037305 */ /* 0x0000e4000021f000 */
[----:B0-----:R-:W-:Y:S02]  /*01a0*/  IMAD.MOV.U32 R2, RZ, RZ, RZ ;  /* 0x000000ffff027224 */ /* 0x001fe400078e00ff */
[----:B---3--:R-:W-:-:S04]  /*01b0*/  IMAD R13, R13, R3, RZ ;  /* 0x000000030d0d7224 */ /* 0x008fc800078e02ff */
[----:B------:R-:W-:-:S06]  /*01c0*/  IMAD.HI.U32 R3, R3, R13, R2 ;  /* 0x0000000d03037227 */ /* 0x000fcc00078e0002 */
[----:B------:R-:W-:-:S05]  /*01d0*/  IMAD.HI.U32 R3, R3, R4, RZ ;  /* 0x0000000403037227 */ /* 0x000fca00078e00ff */
[----:B------:R-:W-:-:S05]  /*01e0*/  IADD3 R2, PT, PT, -R3, RZ, RZ ;  /* 0x000000ff03027210 */ /* 0x000fca0007ffe1ff */
[----:B------:R-:W-:-:S05]  /*01f0*/  IMAD R4, R11, R2, R4 ;  /* 0x000000020b047224 */ /* 0x000fca00078e0204 */
[----:B------:R-:W-:-:S13]  /*0200*/  ISETP.GE.U32.AND P0, PT, R4, R11, PT ;  /* 0x0000000b0400720c */ /* 0x000fda0003f06070 */
[----:B------:R-:W-:Y:S01]  /*0210*/  @P0 IMAD.IADD R4, R4, 0x1, -R11 ;  /* 0x0000000104040824 */ /* 0x000fe200078e0a0b */
[----:B------:R-:W-:-:S04]  /*0220*/  @P0 IADD3 R3, PT, PT, R3, 0x1, RZ ;  /* 0x0000000103030810 */ /* 0x000fc80007ffe0ff */
[----:B------:R-:W-:-:S13]  /*0230*/  ISETP.GE.U32.AND P1, PT, R4, R11, PT ;  /* 0x0000000b0400720c */ /* 0x000fda0003f26070 */
[----:B------:R-:W-:Y:S01]  /*0240*/  @P1 VIADD R3, R3, 0x1 ;  /* 0x0000000103031836 */ /* 0x000fe20000000000 */
[----:B------:R-:W-:-:S04]  /*0250*/  @!P2 LOP3.LUT R3, RZ, R11, RZ, 0x33, !PT ;  /* 0x0000000bff03a212 */ /* 0x000fc800078e33ff */
[----:B------:R-:W-:-:S04]  /*0260*/  IADD3 R9, PT, PT, R6, R3, RZ ;  /* 0x0000000306097210 */ /* 0x000fc80007ffe0ff */
[C---:B------:R-:W-:Y:S02]  /*0270*/  LOP3.LUT R2, R9.reuse, 0x3, RZ, 0xc0, !PT ;  /* 0x0000000309027812 */ /* 0x040fe400078ec0ff */
[----:B------:R-:W-:Y:S02]  /*0280*/  ISETP.GE.U32.AND P0, PT, R9, 0x3, PT ;  /* 0x000000030900780c */ /* 0x000fe40003f06070 */
[----:B------:R-:W-:-:S13]  /*0290*/  ISETP.NE.AND P1, PT, R2, 0x3, PT ;  /* 0x000000030200780c */ /* 0x000fda0003f25270 */
[----:B-12---:R-:W-:Y:S05]  /*02a0*/  @!P1 BRA `(.L_x_60) ;  /* 0x0000000000b49947 */ /* 0x006fea0003800000 */
[-C--:B------:R-:W-:Y:S01]  /*02b0*/  IABS R6, R7.reuse ;  /* 0x0000000700067213 */ /* 0x080fe20000000000 */
[----:B------:R-:W0:Y:S01]  /*02c0*/  LDC.64 R2, c[0x0][0x380] ;  /* 0x0000e000ff027b82 */ /* 0x000e220000000a00 */
[----:B------:R-:W-:Y:S01]  /*02d0*/  VIADD R9, R9, 0x1 ;  /* 0x0000000109097836 */ /* 0x000fe20000000000 */
[----:B------:R-:W-:Y:S01]  /*02e0*/  ISETP.NE.AND P1, PT, R7, RZ, PT ;  /* 0x000000ff0700720c */ /* 0x000fe20003f25270 */
[----:B------:R-:W1:Y:S03]  /*02f0*/  I2F.RP R10, R6 ;  /* 0x00000006000a7306 */ /* 0x000e660000209400 */
[----:B------:R-:W-:Y:S02]  /*0300*/  LOP3.LUT R14, R9, 0x3, RZ, 0xc0, !PT ;  /* 0x00000003090e7812 */ /* 0x000fe400078ec0ff */
[----:B------:R-:W2:Y:S03]  /*0310*/  LDC.64 R4, c[0x0][0x388] ;  /* 0x0000e200ff047b82 */ /* 0x000ea60000000a00 */
[----:B-1----:R-:W1:Y:S02]  /*0320*/  MUFU.RCP R10, R10 ;  /* 0x0000000a000a7308 */ /* 0x002e640000001000 */
[----:B-1----:R-:W-:Y:S01]  /*0330*/  VIADD R12, R10, 0xffffffe ;  /* 0x0ffffffe0a0c7836 */ /* 0x002fe20000000000 */
[----:B------:R-:W-:-:S05]  /*0340*/  LOP3.LUT R10, RZ, R7, RZ, 0x33, !PT ;  /* 0x00000007ff0a7212 */ /* 0x000fca00078e33ff */
[----:B------:R1:W3:Y:S02]  /*0350*/  F2I.FTZ.U32.TRUNC.NTZ R13, R12 ;  /* 0x0000000c000d7305 */ /* 0x0002e4000021f000 */
[----:B-1----:R-:W-:Y:S01]  /*0360*/  HFMA2 R12, -RZ, RZ, 0, 0 ;  /* 0x00000000ff0c7431 */ /* 0x002fe200000001ff */
[----:B---3--:R-:W-:-:S05]  /*0370*/  IADD3 R15, PT, PT, RZ, -R13, RZ ;  /* 0x8000000dff0f7210 */ /* 0x008fca0007ffe0ff */
[----:B------:R-:W-:-:S04]  /*0380*/  IMAD R15, R15, R6, RZ ;  /* 0x000000060f0f7224 */ /* 0x000fc800078e02ff */
[----:B------:R-:W-:-:S04]  /*0390*/  IMAD.HI.U32 R9, R13, R15, R12 ;  /* 0x0000000f0d097227 */ /* 0x000fc800078e000c */
[----:B0-2---:R-:W-:-:S07]  /*03a0*/  IMAD.MOV R12, RZ, RZ, -R14 ;  /* 0x000000ffff0c7224 */ /* 0x005fce00078e0a0e */
.L_x_61:
[----:B0-----:R-:W-:Y:S01]  /*03b0*/  IABS R14, R8 ;  /* 0x00000008000e7213 */ /* 0x001fe20000000000 */
[----:B------:R-:W-:Y:S01]  /*03c0*/  IMAD.WIDE R20, R8, 0x8, R4 ;  /* 0x0000000808147825 */ /* 0x000fe200078e0204 */
[----:B------:R-:W-:-:S03]  /*03d0*/  MOV R7, UR6 ;  /* 0x0000000600077c02 */ /* 0x000fc60008000f00 */
[----:B------:R-:W-:Y:S01]  /*03e0*/  IMAD.HI.U32 R13, R9, R14, RZ ;  /* 0x0000000e090d7227 */ /* 0x000fe200078e00ff */
[----:B------:R-:W-:-:S03]  /*03f0*/  IABS R16, R7 ;  /* 0x0000000700107213 */ /* 0x000fc60000000000 */
[----:B------:R-:W-:-:S04]  /*0400*/  IMAD.MOV R15, RZ, RZ, -R13 ;  /* 0x000000ffff0f7224 */ /* 0x000fc800078e0a0d */
[----:B------:R-:W-:Y:S01]  /*0410*/  IMAD R15, R16, R15, R14 ;  /* 0x0000000f100f7224 */ /* 0x000fe200078e020e */
[----:B------:R-:W-:-:S04]  /*0420*/  LOP3.LUT R14, R8, R7, RZ, 0x3c, !PT ;  /* 0x00000007080e7212 */ /* 0x000fc800078e3cff */
[----:B------:R-:W-:Y:S02]  /*0430*/  ISETP.GT.U32.AND P3, PT, R6, R15, PT ;  /* 0x0000000f0600720c */ /* 0x000fe40003f64070 */
[----:B------:R-:W-:-:S11]  /*0440*/  ISETP.GE.AND P4, PT, R14, RZ, PT ;  /* 0x000000ff0e00720c */ /* 0x000fd60003f86270 */
[----:B------:R-:W-:Y:S01]  /*0450*/  @!P3 IADD3 R15, PT, PT, R15, -R16, RZ ;  /* 0x800000100f0fb210 */ /* 0x000fe20007ffe0ff */
[----:B------:R-:W-:-:S03]  /*0460*/  @!P3 VIADD R13, R13, 0x1 ;  /* 0x000000010d0db836 */ /* 0x000fc60000000000 */
[----:B------:R-:W-:-:S13]  /*0470*/  ISETP.GE.U32.AND P2, PT, R15, R6, PT ;  /* 0x000000060f00720c */ /* 0x000fda0003f46070 */
[----:B------:R-:W-:-:S05]  /*0480*/  @P2 IADD3 R13, PT, PT, R13, 0x1, RZ ;  /* 0x000000010d0d2810 */ /* 0x000fca0007ffe0ff */
[----:B------:R-:W-:-:S05]  /*0490*/  @!P4 IMAD.MOV R13, RZ, RZ, -R13 ;  /* 0x000000ffff0dc224 */ /* 0x000fca00078e0a0d */
[----:B------:R-:W-:-:S04]  /*04a0*/  SEL R14, R10, R13, !P1 ;  /* 0x0000000d0a0e7207 */ /* 0x000fc80004800000 */
[----:B------:R-:W-:-:S05]  /*04b0*/  IADD3 R13, PT, PT, -R14, RZ, RZ ;  /* 0x000000ff0e0d7210 */ /* 0x000fca0007ffe1ff */
[----:B------:R-:W-:-:S04]  /*04c0*/  IMAD R13, R7, R13, R8 ;  /* 0x0000000d070d7224 */ /* 0x000fc800078e0208 */
[----:B------:R-:W-:Y:S02]  /*04d0*/  IMAD R13, R13, R7, R14 ;  /* 0x000000070d0d7224 */ /* 0x000fe400078e020e */
[----:B------:R-:W2:Y:S02]  /*04e0*/  LDG.E.64 R14, desc[UR4][R20.64] ;  /* 0x00000004140e7981 */ /* 0x000ea4000c1e1b00 */
[----:B------:R-:W-:-:S06]  /*04f0*/  IMAD.WIDE R16, R13, 0x8, R4 ;  /* 0x000000080d107825 */ /* 0x000fcc00078e0204 */
[----:B------:R-:W2:Y:S01]  /*0500*/  LDG.E.64 R16, desc[UR4][R16.64] ;  /* 0x0000000410107981 */ /* 0x000ea2000c1e1b00 */
[----:B------:R-:W-:-:S04]  /*0510*/  IMAD.WIDE R18, R8, 0x8, R2 ;  /* 0x0000000808127825 */ /* 0x000fc800078e0202 */
[----:B------:R-:W-:-:S05]  /*0520*/  VIADD R12, R12, 0x1 ;  /* 0x000000010c0c7836 */ /* 0x000fca0000000000 */
[----:B------:R-:W-:Y:S02]  /*0530*/  ISETP.NE.AND P2, PT, R12, RZ, PT ;  /* 0x000000ff0c00720c */ /* 0x000fe40003f45270 */
[----:B------:R-:W-:Y:S01]  /*0540*/  IADD3 R8, PT, PT, R11, R8, RZ ;  /* 0x000000080b087210 */ /* 0x000fe20007ffe0ff */
[----:B--2---:R-:W-:-:S07]  /*0550*/  DADD R14, R14, R16 ;  /* 0x000000000e0e7229 */ /* 0x004fce0000000010 */
[----:B------:R0:W-:Y:S03]  /*0560*/  STG.E.64 desc[UR4][R18.64], R14 ;  /* 0x0000000e12007986 */ /* 0x0001e6000c101b04 */
[----:B------:R-:W-:Y:S05]  /*0570*/  @P2 BRA `(.L_x_61) ;  /* 0xfffffffc008c2947 */ /* 0x000fea000383ffff */
.L_x_60:
[----:B------:R-:W-:Y:S05]  /*0580*/  BSYNC.RECONVERGENT B0 ;  /* 0x0000000000007941 */ /* 0x000fea0003800200 */
.L_x_59:
[----:B------:R-:W-:Y:S05]  /*0590*/  @!P0 EXIT ;  /* 0x000000000000894d */ /* 0x000fea0003800000 */
[----:B------:R-:W-:Y:S01]  /*05a0*/  IABS R12, R7 ;  /* 0x00000007000c7213 */ /* 0x000fe20000000000 */
[----:B------:R-:W1:Y:S03]  /*05b0*/  LDC R13, c[0x0][0x390] ;  /* 0x0000e400ff0d7b82 */ /* 0x000e660000000800 */
[----:B------:R-:W2:Y:S05]  /*05c0*/  I2F.RP R9, R12 ;  /* 0x0000000c00097306 */ /* 0x000eaa0000209400 */
[----:B------:R-:W3:Y:S08]  /*05d0*/  LDC.64 R2, c[0x0][0x380] ;  /* 0x0000e000ff027b82 */ /* 0x000ef00000000a00 */
[----:B------:R-:W4:Y:S01]  /*05e0*/  LDC.64 R4, c[0x0][0x388] ;  /* 0x0000e200ff047b82 */ /* 0x000f220000000a00 */
[----:B--2---:R-:W2:Y:S02]  /*05f0*/  MUFU.RCP R9, R9 ;  /* 0x0000000900097308 */ /* 0x004ea40000001000 */
[----:B--2---:R-:W-:-:S06]  /*0600*/  VIADD R6, R9, 0xffffffe ;  /* 0x0ffffffe09067836 */ /* 0x004fcc0000000000 */
[----:B------:R2:W0:Y:S02]  /*0610*/  F2I.FTZ.U32.TRUNC.NTZ R7, R6 ;  /* 0x0000000600077305 */ /* 0x000424000021f000 */
[----:B--2---:R-:W-:Y:S01]  /*0620*/  IMAD.MOV.U32 R6, RZ, RZ, RZ ;  /* 0x000000ffff067224 */ /* 0x004fe200078e00ff */
[----:B0-----:R-:W-:-:S05]  /*0630*/  IADD3 R15, PT, PT, RZ, -R7, RZ ;  /* 0x80000007ff0f7210 */ /* 0x001fca0007ffe0ff */
[----:B------:R-:W-:-:S04]  /*0640*/  IMAD R15, R15, R12, RZ ;  /* 0x0000000c0f0f7224 */ /* 0x000fc800078e02ff */
[----:B-1-34-:R-:W-:-:S07]  /*0650*/  IMAD.HI.U32 R10, R7, R15, R6 ;  /* 0x0000000f070a7227 */ /* 0x01afce00078e0006 */
.L_x_62:
[----:B------:R-:W-:Y:S02]  /*0660*/  IABS R7, R8 ;  /* 0x0000000800077213 */ /* 0x000fe40000000000 */
[-C--:B0-----:R-:W-:Y:S02]  /*0670*/  IABS R14, R13.reuse ;  /* 0x0000000d000e7213 */ /* 0x081fe40000000000 */
[----:B------:R-:W-:Y:S01]  /*0680*/  LOP3.LUT R15, RZ, R13, RZ, 0x33, !PT ;  /* 0x0000000dff0f7212 */ /* 0x000fe200078e33ff */
[----:B------:R-:W-:-:S05]  /*0690*/  IMAD.HI.U32 R10, R10, R7, RZ ;  /* 0x000000070a0a7227 */ /* 0x000fca00078e00ff */
[----:B------:R-:W-:-:S05]  /*06a0*/  IADD3 R6, PT, PT, -R10, RZ, RZ ;  /* 0x000000ff0a067210 */ /* 0x000fca0007ffe1ff */
[----:B------:R-:W-:Y:S01]  /*06b0*/  IMAD R7, R14, R6, R7 ;  /* 0x000000060e077224 */ /* 0x000fe200078e0207 */
[----:B------:R-:W-:-:S04]  /*06c0*/  LOP3.LUT R6, R8, R13, RZ, 0x3c, !PT ;  /* 0x0000000d08067212 */ /* 0x000fc800078e3cff */
[----:B------:R-:W-:Y:S02]  /*06d0*/  ISETP.GT.U32.AND P1, PT, R12, R7, PT ;  /* 0x000000070c00720c */ /* 0x000fe40003f24070 */
[----:B------:R-:W-:-:S11]  /*06e0*/  ISETP.GE.AND P2, PT, R6, RZ, PT ;  /* 0x000000ff0600720c */ /* 0x000fd60003f46270 */
[----:B------:R-:W-:Y:S01]  /*06f0*/  @!P1 IMAD.IADD R7, R7, 0x1, -R14 ;  /* 0x0000000107079824 */ /* 0x000fe200078e0a0e */
[----:B------:R-:W-:-:S04]  /*0700*/  @!P1 IADD3 R10, PT, PT, R10, 0x1, RZ ;  /* 0x000000010a0a9810 */ /* 0x000fc80007ffe0ff */
[----:B------:R-:W-:-:S13]  /*0710*/  ISETP.GE.U32.AND P0, PT, R7, R12, PT ;  /* 0x0000000c0700720c */ /* 0x000fda0003f06070 */
[----:B------:R-:W-:Y:S01]  /*0720*/  @P0 VIADD R10, R10, 0x1 ;  /* 0x000000010a0a0836 */ /* 0x000fe20000000000 */
[----:B------:R-:W-:-:S04]  /*0730*/  ISETP.NE.AND P0, PT, R13, RZ, PT ;  /* 0x000000ff0d00720c */ /* 0x000fc80003f05270 */
[----:B------:R-:W-:-:S04]  /*0740*/  @!P2 IADD3 R10, PT, PT, -R10, RZ, RZ ;  /* 0x000000ff0a0aa210 */ /* 0x000fc80007ffe1ff */
[----:B------:R-:W-:-:S05]  /*0750*/  SEL R10, R15, R10, !P0 ;  /* 0x0000000a0f0a7207 */ /* 0x000fca0004000000 */
[----:B------:R-:W-:-:S04]  /*0760*/  IMAD.MOV R6, RZ, RZ, -R10 ;  /* 0x000000ffff067224 */ /* 0x000fc800078e0a0a */
[----:B------:R-:W-:-:S04]  /*0770*/  IMAD R6, R13, R6, R8 ;  /* 0x000000060d067224 */ /* 0x000fc800078e0208 */
[----:B------:R-:W-:Y:S02]  /*0780*/  IMAD R19, R6, R13, R10 ;  /* 0x0000000d06137224 */ /* 0x000fe400078e020a */
[----:B------:R-:W-:-:S04]  /*0790*/  IMAD.WIDE R6, R8, 0x8, R4 ;  /* 0x0000000808067825 */ /* 0x000fc800078e0204 */
[----:B------:R-:W-:Y:S01]  /*07a0*/  IMAD.WIDE R18, R19, 0x8, R4 ;  /* 0x0000000813127825 */ /* 0x000fe200078e0204 */
[----:B------:R0:W2:Y:S05]  /*07b0*/  LDG.E.64 R16, desc[UR4][R6.64] ;  /* 0x0000000406107981 */ /* 0x0000aa000c1e1b00 */
[----:B------:R-:W2:Y:S01]  /*07c0*/  LDG.E.64 R18, desc[UR4][R18.64] ;  /* 0x0000000412127981 */ /* 0x000ea2000c1e1b00 */
[----:B------:R-:W1:Y:S01]  /*07d0*/  I2F.RP R9, R14 ;  /* 0x0000000e00097306 */ /* 0x000e620000209400 */
[C---:B------:R-:W-:Y:S01]  /*07e0*/  IADD3 R22, PT, PT, R11.reuse, R8, RZ ;  /* 0x000000080b167210 */ /* 0x040fe20007ffe0ff */
[----:B0-----:R-:W-:-:S03]  /*07f0*/  IMAD.WIDE R6, R11, 0x8, R6 ;  /* 0x000000080b067825 */ /* 0x001fc600078e0206 */
[----:B------:R-:W-:-:S03]  /*0800*/  IABS R12, R22 ;  /* 0x00000016000c7213 */ /* 0x000fc60000000000 */
[----:B-1----:R-:W0:Y:S02]  /*0810*/  MUFU.RCP R9, R9 ;  /* 0x0000000900097308 */ /* 0x002e240000001000 */
[----:B0-----:R-:W-:-:S06]  /*0820*/  IADD3 R20, PT, PT, R9, 0xffffffe, RZ ;  /* 0x0ffffffe09147810 */ /* 0x001fcc0007ffe0ff */
[----:B------:R0:W1:Y:S02]  /*0830*/  F2I.FTZ.U32.TRUNC.NTZ R21, R20 ;  /* 0x0000001400157305 */ /* 0x000064000021f000 */
[----:B0-----:R-:W-:Y:S02]  /*0840*/  IMAD.MOV.U32 R20, RZ, RZ, RZ ;  /* 0x000000ffff147224 */ /* 0x001fe400078e00ff */
[----:B-1----:R-:W-:-:S04]  /*0850*/  IMAD.MOV R23, RZ, RZ, -R21 ;  /* 0x000000ffff177224 */ /* 0x002fc800078e0a15 */
[----:B------:R-:W-:-:S04]  /*0860*/  IMAD R23, R23, R14, RZ ;  /* 0x0000000e17177224 */ /* 0x000fc800078e02ff */
[----:B------:R-:W-:Y:S01]  /*0870*/  IMAD.HI.U32 R10, R21, R23, R20 ;  /* 0x00000017150a7227 */ /* 0x000fe200078e0014 */
[----:B------:R-:W-:Y:S02]  /*0880*/  MOV R21, R12 ;  /* 0x0000000c00157202 */ /* 0x000fe40000000f00 */
[----:B------:R-:W-:-:S03]  /*0890*/  LOP3.LUT R20, R22, R13, RZ, 0x3c, !PT ;  /* 0x0000000d16147212 */ /* 0x000fc600078e3cff */
[----:B------:R-:W-:Y:S01]  /*08a0*/  IMAD.HI.U32 R9, R10, R21, RZ ;  /* 0x000000150a097227 */ /* 0x000fe200078e00ff */
[----:B------:R-:W-:-:S03]  /*08b0*/  ISETP.GE.AND P3, PT, R20, RZ, PT ;  /* 0x000000ff1400720c */ /* 0x000fc60003f66270 */
[----:B------:R-:W-:-:S04]  /*08c0*/  IMAD.MOV R12, RZ, RZ, -R9 ;  /* 0x000000ffff0c7224 */ /* 0x000fc800078e0a09 */
[----:B------:R-:W-:Y:S01]  /*08d0*/  IMAD R21, R14, R12, R21 ;  /* 0x0000000c0e157224 */ /* 0x000fe200078e0215 */
[----:B------:R-:W-:-:S04]  /*08e0*/  MOV R12, R14 ;  /* 0x0000000e000c7202 */ /* 0x000fc80000000f00 */
[----:B------:R-:W-:-:S13]  /*08f0*/  ISETP.GT.U32.AND P2, PT, R12, R21, PT ;  /* 0x000000150c00720c */ /* 0x000fda0003f44070 */
[----:B------:R-:W-:Y:S01]  /*0900*/  @!P2 IMAD.IADD R21, R21, 0x1, -R14 ;  /* 0x000000011515a824 */ /* 0x000fe200078e0a0e */
[----:B------:R-:W-:-:S04]  /*0910*/  @!P2 IADD3 R9, PT, PT, R9, 0x1, RZ ;  /* 0x000000010909a810 */ /* 0x000fc80007ffe0ff */
[----:B------:R-:W-:-:S13]  /*0920*/  ISETP.GE.U32.AND P1, PT, R21, R12, PT ;  /* 0x0000000c1500720c */ /* 0x000fda0003f26070 */
[----:B------:R-:W-:-:S05]  /*0930*/  @P1 VIADD R9, R9, 0x1 ;  /* 0x0000000109091836 */ /* 0x000fca0000000000 */
[----:B------:R-:W-:-:S04]  /*0940*/  @!P3 IADD3 R9, PT, PT, -R9, RZ, RZ ;  /* 0x000000ff0909b210 */ /* 0x000fc80007ffe1ff */
[----:B------:R-:W-:-:S05]  /*0950*/  SEL R20, R15, R9, !P0 ;  /* 0x000000090f147207 */ /* 0x000fca0004000000 */
[----:B------:R-:W-:-:S04]  /*0960*/  IMAD.MOV R9, RZ, RZ, -R20 ;  /* 0x000000ffff097224 */ /* 0x000fc800078e0a14 */
[----:B------:R-:W-:-:S04]  /*0970*/  IMAD R9, R13, R9, R22 ;  /* 0x000000090d097224 */ /* 0x000fc800078e0216 */
[----:B------:R-:W-:Y:S02]  /*0980*/  IMAD R21, R9, R13, R20 ;  /* 0x0000000d09157224 */ /* 0x000fe400078e0214 */
[----:B------:R-:W-:-:S04]  /*0990*/  IMAD.WIDE R8, R8, 0x8, R2 ;  /* 0x0000000808087825 */ /* 0x000fc800078e0202 */
[----:B------:R-:W-:Y:S01]  /*09a0*/  IMAD.WIDE R20, R21, 0x8, R4 ;  /* 0x0000000815147825 */ /* 0x000fe200078e0204 */
[----:B--2---:R-:W-:-:S07]  /*09b0*/  DADD R18, R16, R18 ;  /* 0x0000000010127229 */ /* 0x004fce0000000012 */
[----:B------:R0:W-:Y:S04]  /*09c0*/  STG.E.64 desc[UR4][R8.64], R18 ;  /* 0x0000001208007986 */ /* 0x0001e8000c101b04 */
[----:B------:R1:W2:Y:S04]  /*09d0*/  LDG.E.64 R16, desc[UR4][R6.64] ;  /* 0x0000000406107981 */ /* 0x0002a8000c1e1b00 */
[----:B------:R-:W2:Y:S01]  /*09e0*/  LDG.E.64 R20, desc[UR4][R20.64] ;  /* 0x0000000414147981 */ /* 0x000ea2000c1e1b00 */
[----:B------:R-:W-:-:S04]  /*09f0*/  IADD3 R22, PT, PT, R11, R22, RZ ;  /* 0x000000160b167210 */ /* 0x000fc80007ffe0ff */
[----:B------:R-:W-:Y:S01]  /*0a00*/  IABS R25, R22 ;  /* 0x0000001600197213 */ /* 0x000fe20000000000 */
[----:B0-----:R-:W-:Y:S01]  /*0a10*/  IMAD.WIDE R8, R11, 0x8, R8 ;  /* 0x000000080b087825 */ /* 0x001fe200078e0208 */
[----:B------:R-:W-:-:S03]  /*0a20*/  LOP3.LUT R18, R22, R13, RZ, 0x3c, !PT ;  /* 0x0000000d16127212 */ /* 0x000fc600078e3cff */
[----:B------:R-:W-:Y:S01]  /*0a30*/  IMAD.HI.U32 R23, R10, R25, RZ ;  /* 0x000000190a177227 */ /* 0x000fe200078e00ff */
[----:B------:R-:W-:-:S03]  /*0a40*/  ISETP.GE.AND P3, PT, R18, RZ, PT ;  /* 0x000000ff1200720c */ /* 0x000fc60003f66270 */
[----:B------:R-:W-:Y:S02]  /*0a50*/  IMAD.MOV R24, RZ, RZ, -R23 ;  /* 0x000000ffff187224 */ /* 0x000fe400078e0a17 */
[----:B-1----:R-:W-:-:S04]  /*0a60*/  IMAD.WIDE R6, R11, 0x8, R6 ;  /* 0x000000080b067825 */ /* 0x002fc800078e0206 */
[----:B------:R-:W-:-:S05]  /*0a70*/  IMAD R25, R14, R24, R25 ;  /* 0x000000180e197224 */ /* 0x000fca00078e0219 */
[----:B------:R-:W-:-:S13]  /*0a80*/  ISETP.GT.U32.AND P2, PT, R12, R25, PT ;  /* 0x000000190c00720c */ /* 0x000fda0003f44070 */
        /* <DEDUP_REMOVED lines=8> */
[----:B------:R-:W-:-:S04]  /*0b10*/  IMAD R19, R19, R13, R18 ;  /* 0x0000000d13137224 */ /* 0x000fc800078e0212 */
[----:B------:R-:W-:Y:S01]  /*0b20*/  IMAD.WIDE R18, R19, 0x8, R4 ;  /* 0x0000000813127825 */ /* 0x000fe200078e0204 */
[----:B--2---:R-:W-:-:S07]  /*0b30*/  DADD R16, R16, R20 ;  /* 0x0000000010107229 */ /* 0x004fce0000000014 */
[----:B------:R0:W-:Y:S04]  /*0b40*/  STG.E.64 desc[UR4][R8.64], R16 ;  /* 0x0000001008007986 */ /* 0x0001e8000c101b04 */
[----:B------:R-:W2:Y:S04]  /*0b50*/  LDG.E.64 R18, desc[UR4][R18.64] ;  /* 0x0000000412127981 */ /* 0x000ea8000c1e1b00 */
[----:B------:R1:W2:Y:S01]  /*0b60*/  LDG.E.64 R20, desc[UR4][R6.64] ;  /* 0x0000000406147981 */ /* 0x0002a2000c1e1b00 */
[----:B------:R-:W-:-:S05]  /*0b70*/  IMAD.IADD R22, R11, 0x1, R22 ;  /* 0x000000010b167824 */ /* 0x000fca00078e0216 */
[----:B------:R-:W-:Y:S01]  /*0b80*/  IABS R25, R22 ;  /* 0x0000001600197213 */ /* 0x000fe20000000000 */
[----:B-1----:R-:W-:-:S04]  /*0b90*/  IMAD.WIDE R6, R11, 0x8, R6 ;  /* 0x000000080b067825 */ /* 0x002fc800078e0206 */
[----:B------:R-:W-:-:S05]  /*0ba0*/  IMAD.HI.U32 R23, R10, R25, RZ ;  /* 0x000000190a177227 */ /* 0x000fca00078e00ff */
[----:B------:R-:W-:-:S05]  /*0bb0*/  IADD3 R24, PT, PT, -R23, RZ, RZ ;  /* 0x000000ff17187210 */ /* 0x000fca0007ffe1ff */
[----:B------:R-:W-:-:S05]  /*0bc0*/  IMAD R25, R14, R24, R25 ;  /* 0x000000180e197224 */ /* 0x000fca00078e0219 */
[----:B------:R-:W-:-:S13]  /*0bd0*/  ISETP.GT.U32.AND P2, PT, R12, R25, PT ;  /* 0x000000190c00720c */ /* 0x000fda0003f44070 */
[----:B------:R-:W-:Y:S01]  /*0be0*/  @!P2 IMAD.IADD R25, R25, 0x1, -R14 ;  /* 0x000000011919a824 */ /* 0x000fe200078e0a0e */
[----:B------:R-:W-:Y:S02]  /*0bf0*/  LOP3.LUT R14, R22, R13, RZ, 0x3c, !PT ;  /* 0x0000000d160e7212 */ /* 0x000fe400078e3cff */
[----:B------:R-:W-:Y:S02]  /*0c00*/  @!P2 IADD3 R23, PT, PT, R23, 0x1, RZ ;  /* 0x000000011717a810 */ /* 0x000fe40007ffe0ff */
[----:B------:R-:W-:Y:S02]  /*0c10*/  ISETP.GE.U32.AND P1, PT, R25, R12, PT ;  /* 0x0000000c1900720c */ /* 0x000fe40003f26070 */
[----:B------:R-:W-:-:S11]  /*0c20*/  ISETP.GE.AND P3, PT, R14, RZ, PT ;  /* 0x000000ff0e00720c */ /* 0x000fd60003f66270 */
[----:B------:R-:W-:-:S05]  /*0c30*/  @P1 VIADD R23, R23, 0x1 ;  /* 0x0000000117171836 */ /* 0x000fca0000000000 */
[----:B------:R-:W-:-:S04]  /*0c40*/  @!P3 IADD3 R23, PT, PT, -R23, RZ, RZ ;  /* 0x000000ff1717b210 */ /* 0x000fc80007ffe1ff */
[----:B------:R-:W-:-:S05]  /*0c50*/  SEL R14, R15, R23, !P0 ;  /* 0x000000170f0e7207 */ /* 0x000fca0004000000 */
[----:B------:R-:W-:-:S04]  /*0c60*/  IMAD.MOV R15, RZ, RZ, -R14 ;  /* 0x000000ffff0f7224 */ /* 0x000fc800078e0a0e */
[----:B------:R-:W-:-:S04]  /*0c70*/  IMAD R15, R13, R15, R22 ;  /* 0x0000000f0d0f7224 */ /* 0x000fc800078e0216 */
[----:B0-----:R-:W-:Y:S02]  /*0c80*/  IMAD R17, R15, R13, R14 ;  /* 0x0000000d0f117224 */ /* 0x001fe400078e020e */
[----:B------:R-:W-:-:S04]  /*0c90*/  IMAD.WIDE R14, R11, 0x8, R8 ;  /* 0x000000080b0e7825 */ /* 0x000fc800078e0208 */
[----:B------:R-:W-:Y:S01]  /*0ca0*/  IMAD.WIDE R16, R17, 0x8, R4 ;  /* 0x0000000811107825 */ /* 0x000fe200078e0204 */
[----:B--2---:R-:W-:-:S07]  /*0cb0*/  DADD R18, R20, R18 ;  /* 0x0000000014127229 */ /* 0x004fce0000000012 */
[----:B------:R0:W-:Y:S04]  /*0cc0*/  STG.E.64 desc[UR4][R14.64], R18 ;  /* 0x000000120e007986 */ /* 0x0001e8000c101b04 */
[----:B------:R-:W2:Y:S04]  /*0cd0*/  LDG.E.64 R6, desc[UR4][R6.64] ;  /* 0x0000000406067981 */ /* 0x000ea8000c1e1b00 */
[----:B------:R-:W2:Y:S01]  /*0ce0*/  LDG.E.64 R16, desc[UR4][R16.64] ;  /* 0x0000000410107981 */ /* 0x000ea2000c1e1b00 */
[C---:B------:R-:W-:Y:S01]  /*0cf0*/  IMAD.WIDE R24, R11.reuse, 0x8, R14 ;  /* 0x000000080b187825 */ /* 0x040fe200078e020e */
[----:B------:R-:W-:-:S04]  /*0d00*/  IADD3 R8, PT, PT, R11, R22, RZ ;  /* 0x000000160b087210 */ /* 0x000fc80007ffe0ff */
[----:B------:R-:W-:Y:S01]  /*0d10*/  ISETP.GE.AND P0, PT, R8, R0, PT ;  /* 0x000000000800720c */ /* 0x000fe20003f06270 */
[----:B--2---:R-:W-:-:S07]  /*0d20*/  DADD R20, R6, R16 ;  /* 0x0000000006147229 */ /* 0x004fce0000000010 */
[----:B------:R0:W-:Y:S05]  /*0d30*/  STG.E.64 desc[UR4][R24.64], R20 ;  /* 0x0000001418007986 */ /* 0x0001ea000c101b04 */
[----:B------:R-:W-:Y:S05]  /*0d40*/  @!P0 BRA `(.L_x_62) ;  /* 0xfffffff800448947 */ /* 0x000fea000383ffff */
[----:B------:R-:W-:Y:S05]  /*0d50*/  EXIT ;  /* 0x000000000000794d */ /* 0x000fea0003800000 */
.L_x_63:
        /* <DEDUP_REMOVED lines=10> */
.L_x_67:


//--------------------- .nv.shared._Z44kernel_spmv_CSR_vector_Mixed_Entrywise_SplitjPKfPfPKiS3_PKdS5_S3_S3_Pdb --------------------------
	.section	.nv.shared._Z44kernel_spmv_CSR_vector_Mixed_Entrywise_SplitjPKfPfPKiS3_PKdS5_S3_S3_Pdb,"aw",@nobits
	.sectionflags	@""
	.align	8
.nv.shared._Z44kernel_spmv_CSR_vector_Mixed_Entrywise_SplitjPKfPfPKiS3_PKdS5_S3_S3_Pdb:
	.zero		3328


//--------------------- .nv.shared.reserved.0     --------------------------
	.section	.nv.shared.reserved.0,"aw",@nobits
	.weak		__nv_reservedSMEM_offset_0_alias
	.size		__nv_reservedSMEM_offset_0_alias, 0, 64
	.other		__nv_reservedSMEM_offset_0_alias,@"STO_CUDA_RESERVED_SHARED STV_DEFAULT"
__nv_reservedSMEM_offset_0_alias:
	.zero		0
	.zero		64


//--------------------- .nv.shared._Z9spmv_cuspjPKdPKiS2_S0_Pd --------------------------
	.section	.nv.shared._Z9spmv_cuspjPKdPKiS2_S0_Pd,"aw",@nobits
	.sectionflags	@""
	.align	8
.nv.shared._Z9spmv_cuspjPKdPKiS2_S0_Pd:
	.zero		3264


//--------------------- .nv.constant0._Z44kernel_spmv_CSR_vector_Mixed_Entrywise_SplitjPKfPfPKiS3_PKdS5_S3_S3_Pdb --------------------------
	.section	.nv.constant0._Z44kernel_spmv_CSR_vector_Mixed_Entrywise_SplitjPKfPfPKiS3_PKdS5_S3_S3_Pdb,"a",@progbits
	.sectionflags	@""
	.align	4
.nv.constant0._Z44kernel_spmv_CSR_vector_Mixed_Entrywise_SplitjPKfPfPKiS3_PKdS5_S3_S3_Pdb:
	.zero		977


//--------------------- .nv.constant0._Z9spmv_cuspjPKdPKiS2_S0_Pd --------------------------
	.section	.nv.constant0._Z9spmv_cuspjPKdPKiS2_S0_Pd,"a",@progbits
	.sectionflags	@""
	.align	4
.nv.constant0._Z9spmv_cuspjPKdPKiS2_S0_Pd:
	.zero		944


//--------------------- .nv.constant0._Z26kernel_update_hess_stretchPdiS_S_S_S_ii --------------------------
	.section	.nv.constant0._Z26kernel_update_hess_stretchPdiS_S_S_S_ii,"a",@progbits
	.sectionflags	@""
	.align	4
.nv.constant0._Z26kernel_update_hess_stretchPdiS_S_S_S_ii:
	.zero		952


//--------------------- .nv.constant0._Z7stretchPdS_i --------------------------
	.section	.nv.constant0._Z7stretchPdS_i,"a",@progbits
	.sectionflags	@""
	.align	4
.nv.constant0._Z7stretchPdS_i:
	.zero		916


//--------------------- SYMBOLS --------------------------

	.type		.nv.reservedSmem.offset0,@object
	.size		.nv.reservedSmem.offset0,0x4
	.type		.nv.reservedSmem.cap,@object
	.size		.nv.reservedSmem.cap,0x4
